	.target	sm_90a

	.elftype	@"ET_EXEC"


//--------------------- .note.nv.tkinfo           --------------------------
	.section	.note.nv.tkinfo,"",@"SHT_NOTE"
	.sectionflags	@"SHF_NOTE_NV_TKINFO"
	.tkinfo
        /*0018*/ 	.word	0x00000002
        /*0030*/ 	.string	""
        /*0030*/ 	.string	"ptxas"
        /*0030*/ 	.string	"Cuda compilation tools, release 13.0, V13.0.88"
        /*0030*/ 	.string	"Build cuda_13.0.r13.0/compiler.36424714_0"
        /*0030*/ 	.string	"-arch sm_90a -m 64 "



//--------------------- .note.nv.cuinfo           --------------------------
	.section	.note.nv.cuinfo,"",@"SHT_NOTE"
	.sectionflags	@"SHF_NOTE_NV_CUINFO"
        /*0018*/ 	.short	0x0002
        /*001a*/ 	.short	0x005a
        /*001c*/ 	.short	0x0082
	.zero		2


//--------------------- .nv.info                  --------------------------
	.section	.nv.info,"",@"SHT_CUDA_INFO"
	.align	4


	//----- nvinfo : EIATTR_REGCOUNT
	.align		4
        /*0000*/ 	.byte	0x04, 0x2f
        /*0002*/ 	.short	(.L_12 - .L_11)
	.align		4
.L_11:
        /*0004*/ 	.word	index@(_ZN7cutlass13device_kernelINS_4gemm6kernel13GemmUniversalIN4cute5tupleIJiiiiEEENS1_10collective13CollectiveMmaINS1_37MainloopSm90TmaGmmaWarpSpecializedFP8ILi5ENS5_IJNS4_1CILi2EEESB_NSA_ILi1EEEEEENS1_32KernelTmaWarpSpecializedPingpongEEENS5_IJNSA_ILi64EEENSA_ILi128EEESH_EEENS_12float_e5m2_tENS5_IJlSC_lEEESJ_SK_NS4_8TiledMMAINS4_8MMA_AtomIJNS4_4SM904GMMA31MMA_64x128x32_F32E5M2E5M2_SS_TNILNSO_7ScaleInE1ELSQ_1EEEEEENS4_6LayoutINS5_IJSC_SC_SC_EEENS5_IJNSA_ILi0EEESV_SV_EEEEENS5_IJNS4_10UnderscoreESY_SY_EEEEENS4_23SM90_TMA_LOAD_MULTICASTENS4_14ComposedLayoutINS4_7SwizzleILi3ELi4ELi3EEENS4_18smem_ptr_flag_bitsILi8EEENST_INS5_IJNSA_ILi8EEESH_EEENS5_IJSH_SC_EEEEEEEvNS4_8identityES11_S1B_vS1C_EENS_8epilogue10collective6detail29Sm90TmaWarpSpecializedAdapterINS1F_15DefaultEpilogueISJ_SK_SK_NS1E_6thread17LinearCombinationISJ_Li1EffLNS1J_9ScaleType4KindE0ELNS_15FloatRoundStyleE2ESJ_EENS1_15EpilogueDefaultEEEEEvvEEEEvNT_6ParamsE)
        /*0008*/ 	.word	0x000000a8


	//----- nvinfo : EIATTR_FRAME_SIZE
	.align		4
.L_12:
        /*000c*/ 	.byte	0x04, 0x11
        /*000e*/ 	.short	(.L_14 - .L_13)
	.align		4
.L_13:
        /*0010*/ 	.word	index@(_ZN7cutlass13device_kernelINS_4gemm6kernel13GemmUniversalIN4cute5tupleIJiiiiEEENS1_10collective13CollectiveMmaINS1_37MainloopSm90TmaGmmaWarpSpecializedFP8ILi5ENS5_IJNS4_1CILi2EEESB_NSA_ILi1EEEEEENS1_32KernelTmaWarpSpecializedPingpongEEENS5_IJNSA_ILi64EEENSA_ILi128EEESH_EEENS_12float_e5m2_tENS5_IJlSC_lEEESJ_SK_NS4_8TiledMMAINS4_8MMA_AtomIJNS4_4SM904GMMA31MMA_64x128x32_F32E5M2E5M2_SS_TNILNSO_7ScaleInE1ELSQ_1EEEEEENS4_6LayoutINS5_IJSC_SC_SC_EEENS5_IJNSA_ILi0EEESV_SV_EEEEENS5_IJNS4_10UnderscoreESY_SY_EEEEENS4_23SM90_TMA_LOAD_MULTICASTENS4_14ComposedLayoutINS4_7SwizzleILi3ELi4ELi3EEENS4_18smem_ptr_flag_bitsILi8EEENST_INS5_IJNSA_ILi8EEESH_EEENS5_IJSH_SC_EEEEEEEvNS4_8identityES11_S1B_vS1C_EENS_8epilogue10collective6detail29Sm90TmaWarpSpecializedAdapterINS1F_15DefaultEpilogueISJ_SK_SK_NS1E_6thread17LinearCombinationISJ_Li1EffLNS1J_9ScaleType4KindE0ELNS_15FloatRoundStyleE2ESJ_EENS1_15EpilogueDefaultEEEEEvvEEEEvNT_6ParamsE)
        /*0014*/ 	.word	0x00000000


	//----- nvinfo : EIATTR_MIN_STACK_SIZE
	.align		4
.L_14:
        /*0018*/ 	.byte	0x04, 0x12
        /*001a*/ 	.short	(.L_16 - .L_15)
	.align		4
.L_15:
        /*001c*/ 	.word	index@(_ZN7cutlass13device_kernelINS_4gemm6kernel13GemmUniversalIN4cute5tupleIJiiiiEEENS1_10collective13CollectiveMmaINS1_37MainloopSm90TmaGmmaWarpSpecializedFP8ILi5ENS5_IJNS4_1CILi2EEESB_NSA_ILi1EEEEEENS1_32KernelTmaWarpSpecializedPingpongEEENS5_IJNSA_ILi64EEENSA_ILi128EEESH_EEENS_12float_e5m2_tENS5_IJlSC_lEEESJ_SK_NS4_8TiledMMAINS4_8MMA_AtomIJNS4_4SM904GMMA31MMA_64x128x32_F32E5M2E5M2_SS_TNILNSO_7ScaleInE1ELSQ_1EEEEEENS4_6LayoutINS5_IJSC_SC_SC_EEENS5_IJNSA_ILi0EEESV_SV_EEEEENS5_IJNS4_10UnderscoreESY_SY_EEEEENS4_23SM90_TMA_LOAD_MULTICASTENS4_14ComposedLayoutINS4_7SwizzleILi3ELi4ELi3EEENS4_18smem_ptr_flag_bitsILi8EEENST_INS5_IJNSA_ILi8EEESH_EEENS5_IJSH_SC_EEEEEEEvNS4_8identityES11_S1B_vS1C_EENS_8epilogue10collective6detail29Sm90TmaWarpSpecializedAdapterINS1F_15DefaultEpilogueISJ_SK_SK_NS1E_6thread17LinearCombinationISJ_Li1EffLNS1J_9ScaleType4KindE0ELNS_15FloatRoundStyleE2ESJ_EENS1_15EpilogueDefaultEEEEEvvEEEEvNT_6ParamsE)
        /*0020*/ 	.word	0x00000000
.L_16:


//--------------------- .nv.compat                --------------------------
	.section	.nv.compat,"",@"SHT_CUDA_COMPAT_INFO"
	.align	4
        /*0000*/ 	.byte	0x02, 0x09, 0x01, 0x00, 0x02, 0x02, 0x04, 0x00, 0x02, 0x05, 0x05, 0x00, 0x03, 0x07, 0x01, 0x01
        /*0010*/ 	.byte	0x02, 0x03, 0x01, 0x00, 0x02, 0x06, 0x01, 0x00, 0x04, 0x0b, 0x08, 0x00, 0x00, 0x00, 0x00, 0x00
        /*0020*/ 	.byte	0x00, 0x00, 0x00, 0x00


//--------------------- .nv.info._ZN7cutlass13device_kernelINS_4gemm6kernel13GemmUniversalIN4cute5tupleIJiiiiEEENS1_10collective13CollectiveMmaINS1_37MainloopSm90TmaGmmaWarpSpecializedFP8ILi5ENS5_IJNS4_1CILi2EEESB_NSA_ILi1EEEEEENS1_32KernelTmaWarpSpecializedPingpongEEENS5_IJNSA_ILi64EEENSA_ILi128EEESH_EEENS_12float_e5m2_tENS5_IJlSC_lEEESJ_SK_NS4_8TiledMMAINS4_8MMA_AtomIJNS4_4SM904GMMA31MMA_64x128x32_F32E5M2E5M2_SS_TNILNSO_7ScaleInE1ELSQ_1EEEEEENS4_6LayoutINS5_IJSC_SC_SC_EEENS5_IJNSA_ILi0EEESV_SV_EEEEENS5_IJNS4_10UnderscoreESY_SY_EEEEENS4_23SM90_TMA_LOAD_MULTICASTENS4_14ComposedLayoutINS4_7SwizzleILi3ELi4ELi3EEENS4_18smem_ptr_flag_bitsILi8EEENST_INS5_IJNSA_ILi8EEESH_EEENS5_IJSH_SC_EEEEEEEvNS4_8identityES11_S1B_vS1C_EENS_8epilogue10collective6detail29Sm90TmaWarpSpecializedAdapterINS1F_15DefaultEpilogueISJ_SK_SK_NS1E_6thread17LinearCombinationISJ_Li1EffLNS1J_9ScaleType4KindE0ELNS_15FloatRoundStyleE2ESJ_EENS1_15EpilogueDefaultEEEEEvvEEEEvNT_6ParamsE --------------------------
	.section	.nv.info._ZN7cutlass13device_kernelINS_4gemm6kernel13GemmUniversalIN4cute5tupleIJiiiiEEENS1_10collective13CollectiveMmaINS1_37MainloopSm90TmaGmmaWarpSpecializedFP8ILi5ENS5_IJNS4_1CILi2EEESB_NSA_ILi1EEEEEENS1_32KernelTmaWarpSpecializedPingpongEEENS5_IJNSA_ILi64EEENSA_ILi128EEESH_EEENS_12float_e5m2_tENS5_IJlSC_lEEESJ_SK_NS4_8TiledMMAINS4_8MMA_AtomIJNS4_4SM904GMMA31MMA_64x128x32_F32E5M2E5M2_SS_TNILNSO_7ScaleInE1ELSQ_1EEEEEENS4_6LayoutINS5_IJSC_SC_SC_EEENS5_IJNSA_ILi0EEESV_SV_EEEEENS5_IJNS4_10UnderscoreESY_SY_EEEEENS4_23SM90_TMA_LOAD_MULTICASTENS4_14ComposedLayoutINS4_7SwizzleILi3ELi4ELi3EEENS4_18smem_ptr_flag_bitsILi8EEENST_INS5_IJNSA_ILi8EEESH_EEENS5_IJSH_SC_EEEEEEEvNS4_8identityES11_S1B_vS1C_EENS_8epilogue10collective6detail29Sm90TmaWarpSpecializedAdapterINS1F_15DefaultEpilogueISJ_SK_SK_NS1E_6thread17LinearCombinationISJ_Li1EffLNS1J_9ScaleType4KindE0ELNS_15FloatRoundStyleE2ESJ_EENS1_15EpilogueDefaultEEEEEvvEEEEvNT_6ParamsE,"",@"SHT_CUDA_INFO"
	.sectionflags	@""
	.align	4


	//----- nvinfo : EIATTR_CUDA_API_VERSION
	.align		4
        /*0000*/ 	.byte	0x04, 0x37
        /*0002*/ 	.short	(.L_18 - .L_17)
.L_17:
        /*0004*/ 	.word	0x00000082


	//----- nvinfo : EIATTR_KPARAM_INFO
	.align		4
.L_18:
        /*0008*/ 	.byte	0x04, 0x17
        /*000a*/ 	.short	(.L_20 - .L_19)
.L_19:
        /*000c*/ 	.word	0x00000000
        /*0010*/ 	.short	0x0000
        /*0012*/ 	.short	0x0070
        /*0014*/ 	.byte	0x00, 0xf0, 0x01, 0x10


	//----- nvinfo : EIATTR_SPARSE_MMA_MASK
	.align		4
.L_20:
        /*0018*/ 	.byte	0x03, 0x50
        /*001a*/ 	.short	0x0000


	//----- nvinfo : EIATTR_MAXREG_COUNT
	.align		4
        /*001c*/ 	.byte	0x03, 0x1b
        /*001e*/ 	.short	0x00a8


	//----- nvinfo : EIATTR_NUM_BARRIERS
	.align		4
        /*0020*/ 	.byte	0x02, 0x4c
        /*0022*/ 	.byte	0x01
	.zero		1


	//----- nvinfo : EIATTR_MERCURY_ISA_VERSION
	.align		4
        /*0024*/ 	.byte	0x03, 0x5f
        /*0026*/ 	.short	0x0101


	//----- nvinfo : EIATTR_INT_WARP_WIDE_INSTR_OFFSETS
	.align		4
        /*0028*/ 	.byte	0x04, 0x31
        /*002a*/ 	.short	(.L_22 - .L_21)


	//   ....[0]....
.L_21:
        /*002c*/ 	.word	0x000004d0


	//   ....[1]....
        /*0030*/ 	.word	0x00000510


	//   ....[2]....
        /*0034*/ 	.word	0x00000550


	//   ....[3]....
        /*0038*/ 	.word	0x000005f0


	//   ....[4]....
        /*003c*/ 	.word	0x00000610


	//   ....[5]....
        /*0040*/ 	.word	0x00000670


	//   ....[6]....
        /*0044*/ 	.word	0x00000760


	//   ....[7]....
        /*0048*/ 	.word	0x000007b0


	//   ....[8]....
        /*004c*/ 	.word	0x000032b0


	//----- nvinfo : EIATTR_COOP_GROUP_MASK_REGIDS
	.align		4
.L_22:
        /*0050*/ 	.byte	0x04, 0x29
        /*0052*/ 	.short	(.L_24 - .L_23)


	//   ....[0]....
.L_23:
        /*0054*/ 	.word	0xffffffff


	//   ....[1]....
        /*0058*/ 	.word	0xffffffff


	//   ....[2]....
        /*005c*/ 	.word	0xffffffff


	//   ....[3]....
        /*0060*/ 	.word	0xffffffff


	//   ....[4]....
        /*0064*/ 	.word	0xffffffff


	//   ....[5]....
        /*0068*/ 	.word	0xffffffff


	//   ....[6]....
        /*006c*/ 	.word	0xffffffff


	//----- nvinfo : EIATTR_COOP_GROUP_INSTR_OFFSETS
	.align		4
.L_24:
        /*0070*/ 	.byte	0x04, 0x28
        /*0072*/ 	.short	(.L_26 - .L_25)


	//   ....[0]....
.L_25:
        /*0074*/ 	.word	0x00000060


	//   ....[1]....
        /*0078*/ 	.word	0x00000070


	//   ....[2]....
        /*007c*/ 	.word	0x00000130


	//   ....[3]....
        /*0080*/ 	.word	0x000002e0


	//   ....[4]....
        /*0084*/ 	.word	0x00000320


	//   ....[5]....
        /*0088*/ 	.word	0x000003a0


	//   ....[6]....
        /*008c*/ 	.word	0x00000970


	//----- nvinfo : EIATTR_REG_RECONFIG
	.align		4
.L_26:
        /*0090*/ 	.byte	0x01, 0x54
	.zero		2


	//----- nvinfo : EIATTR_MBARRIER_INSTR_OFFSETS
	.align		4
        /*0094*/ 	.byte	0x04, 0x39
        /*0096*/ 	.short	(.L_28 - .L_27)


	//   ....[0]....
.L_27:
        /*0098*/ 	.word	0x00000230
        /*009c*/ 	.word	0x000000ff
        /*00a0*/ 	.word	0x00000000
        /*00a4*/ 	.short	0x0100
        /*00a6*/ 	.byte	0x08
	.zero		1


	//   ....[1]....
        /*00a8*/ 	.word	0x00000240
        /*00ac*/ 	.word	0x000000ff
        /*00b0*/ 	.word	0x00000028
        /*00b4*/ 	.short	0x0100
        /*00b6*/ 	.byte	0x08
	.zero		1


	//   ....[2]....
        /*00b8*/ 	.word	0x00000250
        /*00bc*/ 	.word	0x000000ff
        /*00c0*/ 	.word	0x00000008
        /*00c4*/ 	.short	0x0100
        /*00c6*/ 	.byte	0x08
	.zero		1


	//   ....[3]....
        /*00c8*/ 	.word	0x00000260
        /*00cc*/ 	.word	0x000000ff
        /*00d0*/ 	.word	0x00000030
        /*00d4*/ 	.short	0x0100
        /*00d6*/ 	.byte	0x08
	.zero		1


	//   ....[4]....
        /*00d8*/ 	.word	0x00000270
        /*00dc*/ 	.word	0x000000ff
        /*00e0*/ 	.word	0x00000010
        /*00e4*/ 	.short	0x0100
        /*00e6*/ 	.byte	0x08
	.zero		1


	//   ....[5]....
        /*00e8*/ 	.word	0x00000280
        /*00ec*/ 	.word	0x000000ff
        /*00f0*/ 	.word	0x00000038
        /*00f4*/ 	.short	0x0100
        /*00f6*/ 	.byte	0x08
	.zero		1


	//   ....[6]....
        /*00f8*/ 	.word	0x00000290
        /*00fc*/ 	.word	0x000000ff
        /*0100*/ 	.word	0x00000018
        /*0104*/ 	.short	0x0100
        /*0106*/ 	.byte	0x08
	.zero		1


	//   ....[7]....
        /*0108*/ 	.word	0x000002a0
        /*010c*/ 	.word	0x000000ff
        /*0110*/ 	.word	0x00000040
        /*0114*/ 	.short	0x0100
        /*0116*/ 	.byte	0x08
	.zero		1


	//   ....[8]....
        /*0118*/ 	.word	0x000002b0
        /*011c*/ 	.word	0x000000ff
        /*0120*/ 	.word	0x00000020
        /*0124*/ 	.short	0x0100
        /*0126*/ 	.byte	0x08
	.zero		1


	//   ....[9]....
        /*0128*/ 	.word	0x000002c0
        /*012c*/ 	.word	0x000000ff
        /*0130*/ 	.word	0x00000048
        /*0134*/ 	.short	0x0100
        /*0136*/ 	.byte	0x08
	.zero		1


	//   ....[10]....
        /*0138*/ 	.word	0x000007e0
        /*013c*/ 	.word	0x000000ff
        /*0140*/ 	.word	0x00000080
        /*0144*/ 	.short	0x0100
        /*0146*/ 	.byte	0x08
	.zero		1


	//   ....[11]....
        /*0148*/ 	.word	0x00000880
        /*014c*/ 	.word	0x000000ff
        /*0150*/ 	.word	0x00000088
        /*0154*/ 	.short	0x0100
        /*0156*/ 	.byte	0x08
	.zero		1


	//   ....[12]....
        /*0158*/ 	.word	0x000008f0
        /*015c*/ 	.word	0x000000ff
        /*0160*/ 	.word	0x00000060
        /*0164*/ 	.short	0x0100
        /*0166*/ 	.byte	0x09
	.zero		1


	//   ....[13]....
        /*0168*/ 	.word	0x00000900
        /*016c*/ 	.word	0x000000ff
        /*0170*/ 	.word	0x00000068
        /*0174*/ 	.short	0x0100
        /*0176*/ 	.byte	0x09
	.zero		1


	//   ....[14]....
        /*0178*/ 	.word	0x00000910
        /*017c*/ 	.word	0x000000ff
        /*0180*/ 	.word	0x00000070
        /*0184*/ 	.short	0x0100
        /*0186*/ 	.byte	0x09
	.zero		1


	//   ....[15]....
        /*0188*/ 	.word	0x00000920
        /*018c*/ 	.word	0x000000ff
        /*0190*/ 	.word	0x00000078
        /*0194*/ 	.short	0x0100
        /*0196*/ 	.byte	0x09
	.zero		1


	//   ....[16]....
        /*0198*/ 	.word	0x00001680
        /*019c*/ 	.word	0x000000ff
        /*01a0*/ 	.word	0xfffffff8
        /*01a4*/ 	.short	0x010a
        /*01a6*/ 	.byte	0x0b
	.zero		1


	//   ....[17]....
        /*01a8*/ 	.word	0x00001b60
        /*01ac*/ 	.word	0x000000ff
        /*01b0*/ 	.word	0x00000000
        /*01b4*/ 	.short	0x010a
        /*01b6*/ 	.byte	0x06
	.zero		1


	//   ....[18]....
        /*01b8*/ 	.word	0x00001ba0
        /*01bc*/ 	.word	0x000000ff
        /*01c0*/ 	.word	0x00000000
        /*01c4*/ 	.short	0x010a
        /*01c6*/ 	.byte	0x06
	.zero		1


	//   ....[19]....
        /*01c8*/ 	.word	0x00002560
        /*01cc*/ 	.word	0x000000ff
        /*01d0*/ 	.word	0x00000000
        /*01d4*/ 	.short	0x010a
        /*01d6*/ 	.byte	0x10
	.zero		1


	//   ....[20]....
        /*01d8*/ 	.word	0x000025a0
        /*01dc*/ 	.word	0x000000ff
        /*01e0*/ 	.word	0x00000000
        /*01e4*/ 	.short	0x010a
        /*01e6*/ 	.byte	0x10
	.zero		1


	//   ....[21]....
        /*01e8*/ 	.word	0x00002cc0
        /*01ec*/ 	.word	0x00000015
        /*01f0*/ 	.word	0x00000000
        /*01f4*/ 	.short	0x0101
        /*01f6*/ 	.byte	0x3f
	.zero		1


	//   ....[22]....
        /*01f8*/ 	.word	0x00003240
        /*01fc*/ 	.word	0x00000013
        /*0200*/ 	.word	0x00000000
        /*0204*/ 	.short	0x0101
        /*0206*/ 	.byte	0x16
	.zero		1


	//   ....[23]....
        /*0208*/ 	.word	0x00003350
        /*020c*/ 	.word	0x00000013
        /*0210*/ 	.word	0x00000000
        /*0214*/ 	.short	0x0101
        /*0216*/ 	.byte	0x3f
	.zero		1


	//   ....[24]....
        /*0218*/ 	.word	0x00003410
        /*021c*/ 	.word	0x000000ff
        /*0220*/ 	.word	0x00000008
        /*0224*/ 	.short	0x010a
        /*0226*/ 	.byte	0x0b
	.zero		1


	//   ....[25]....
        /*0228*/ 	.word	0x00007cb0
        /*022c*/ 	.word	0x00000004
        /*0230*/ 	.word	0x00000000
        /*0234*/ 	.short	0x0101
        /*0236*/ 	.byte	0x16
	.zero		1


	//   ....[26]....
        /*0238*/ 	.word	0x000086b0
        /*023c*/ 	.word	0x00000013
        /*0240*/ 	.word	0x00000028
        /*0244*/ 	.short	0x010a
        /*0246*/ 	.byte	0x3f
	.zero		1


	//   ....[27]....
        /*0248*/ 	.word	0x00008a60
        /*024c*/ 	.word	0x0000000a
        /*0250*/ 	.word	0x00000088
        /*0254*/ 	.short	0x0101
        /*0256*/ 	.byte	0x3f
	.zero		1


	//   ....[28]....
        /*0258*/ 	.word	0x000091c0
        /*025c*/ 	.word	0x00000005
        /*0260*/ 	.word	0x00000000
        /*0264*/ 	.short	0x010a
        /*0266*/ 	.byte	0x3f
	.zero		1


	//   ....[29]....
        /*0268*/ 	.word	0x00009240
        /*026c*/ 	.word	0x00000007
        /*0270*/ 	.word	0x00000000
        /*0274*/ 	.short	0x010a
        /*0276*/ 	.byte	0x3f
	.zero		1


	//   ....[30]....
        /*0278*/ 	.word	0x000092d0
        /*027c*/ 	.word	0x00000008
        /*0280*/ 	.word	0x00000000
        /*0284*/ 	.short	0x010a
        /*0286*/ 	.byte	0x3f
	.zero		1


	//   ....[31]....
        /*0288*/ 	.word	0x00009360
        /*028c*/ 	.word	0x0000000b
        /*0290*/ 	.word	0x00000000
        /*0294*/ 	.short	0x010a
        /*0296*/ 	.byte	0x3f
	.zero		1


	//   ....[32]....
        /*0298*/ 	.word	0x000093f0
        /*029c*/ 	.word	0x00000003
        /*02a0*/ 	.word	0x00000000
        /*02a4*/ 	.short	0x010a
        /*02a6*/ 	.byte	0x3f
	.zero		1


	//   ....[33]....
        /*02a8*/ 	.word	0x00009460
        /*02ac*/ 	.word	0x00000013
        /*02b0*/ 	.word	0xfffffff8
        /*02b4*/ 	.short	0x010a
        /*02b6*/ 	.byte	0x3f
	.zero		1


	//   ....[34]....
        /*02b8*/ 	.word	0x000094c0
        /*02bc*/ 	.word	0x00000013
        /*02c0*/ 	.word	0x00000000
        /*02c4*/ 	.short	0x010a
        /*02c6*/ 	.byte	0x3f
	.zero		1


	//   ....[35]....
        /*02c8*/ 	.word	0x00009520
        /*02cc*/ 	.word	0x00000015
        /*02d0*/ 	.word	0x00000000
        /*02d4*/ 	.short	0x010a
        /*02d6*/ 	.byte	0x3f
	.zero		1


	//   ....[36]....
        /*02d8*/ 	.word	0x00009580
        /*02dc*/ 	.word	0x00000013
        /*02e0*/ 	.word	0x00000008
        /*02e4*/ 	.short	0x010a
        /*02e6*/ 	.byte	0x3f
	.zero		1


	//   ....[37]....
        /*02e8*/ 	.word	0x00009650
        /*02ec*/ 	.word	0x00000013
        /*02f0*/ 	.word	0x00000028
        /*02f4*/ 	.short	0x010a
        /*02f6*/ 	.byte	0x3f
	.zero		1


	//   ....[38]....
        /*02f8*/ 	.word	0x00009730
        /*02fc*/ 	.word	0x00000005
        /*0300*/ 	.word	0x00000000
        /*0304*/ 	.short	0x010a
        /*0306*/ 	.byte	0x3f
	.zero		1


	//   ....[39]....
        /*0308*/ 	.word	0x00009780
        /*030c*/ 	.word	0x00000007
        /*0310*/ 	.word	0x00000000
        /*0314*/ 	.short	0x010a
        /*0316*/ 	.byte	0x3f
	.zero		1


	//   ....[40]....
        /*0318*/ 	.word	0x000097d0
        /*031c*/ 	.word	0x00000008
        /*0320*/ 	.word	0x00000000
        /*0324*/ 	.short	0x010a
        /*0326*/ 	.byte	0x3f
	.zero		1


	//   ....[41]....
        /*0328*/ 	.word	0x00009820
        /*032c*/ 	.word	0x0000000b
        /*0330*/ 	.word	0x00000000
        /*0334*/ 	.short	0x010a
        /*0336*/ 	.byte	0x3f
	.zero		1


	//----- nvinfo : EIATTR_NUM_MBARRIERS
	.align		4
.L_28:
        /*0338*/ 	.byte	0x03, 0x38
        /*033a*/ 	.short	0x0010


	//----- nvinfo : EIATTR_EXIT_INSTR_OFFSETS
	.align		4
        /*033c*/ 	.byte	0x04, 0x1c
        /*033e*/ 	.short	(.L_30 - .L_29)


	//   ....[0]....
.L_29:
        /*0340*/ 	.word	0x000013c0


	//   ....[1]....
        /*0344*/ 	.word	0x00001420


	//   ....[2]....
        /*0348*/ 	.word	0x000082c0


	//   ....[3]....
        /*034c*/ 	.word	0x000082f0


	//   ....[4]....
        /*0350*/ 	.word	0x00009440


	//----- nvinfo : EIATTR_MAX_THREADS
	.align		4
.L_30:
        /*0354*/ 	.byte	0x04, 0x05
        /*0356*/ 	.short	(.L_32 - .L_31)
.L_31:
        /*0358*/ 	.word	0x00000180
        /*035c*/ 	.word	0x00000001
        /*0360*/ 	.word	0x00000001


	//----- nvinfo : EIATTR_CRS_STACK_SIZE
	.align		4
.L_32:
        /*0364*/ 	.byte	0x04, 0x1e
        /*0366*/ 	.short	(.L_34 - .L_33)
.L_33:
        /*0368*/ 	.word	0x00000000


	//----- nvinfo : EIATTR_CBANK_PARAM_SIZE
	.align		4
.L_34:
        /*036c*/ 	.byte	0x03, 0x19
        /*036e*/ 	.short	0x0470


	//----- nvinfo : EIATTR_PARAM_CBANK
	.align		4
        /*0370*/ 	.byte	0x04, 0x0a
        /*0372*/ 	.short	(.L_36 - .L_35)
	.align		4
.L_35:
        /*0374*/ 	.word	index@(.nv.constant0._ZN7cutlass13device_kernelINS_4gemm6kernel13GemmUniversalIN4cute5tupleIJiiiiEEENS1_10collective13CollectiveMmaINS1_37MainloopSm90TmaGmmaWarpSpecializedFP8ILi5ENS5_IJNS4_1CILi2EEESB_NSA_ILi1EEEEEENS1_32KernelTmaWarpSpecializedPingpongEEENS5_IJNSA_ILi64EEENSA_ILi128EEESH_EEENS_12float_e5m2_tENS5_IJlSC_lEEESJ_SK_NS4_8TiledMMAINS4_8MMA_AtomIJNS4_4SM904GMMA31MMA_64x128x32_F32E5M2E5M2_SS_TNILNSO_7ScaleInE1ELSQ_1EEEEEENS4_6LayoutINS5_IJSC_SC_SC_EEENS5_IJNSA_ILi0EEESV_SV_EEEEENS5_IJNS4_10UnderscoreESY_SY_EEEEENS4_23SM90_TMA_LOAD_MULTICASTENS4_14ComposedLayoutINS4_7SwizzleILi3ELi4ELi3EEENS4_18smem_ptr_flag_bitsILi8EEENST_INS5_IJNSA_ILi8EEESH_EEENS5_IJSH_SC_EEEEEEEvNS4_8identityES11_S1B_vS1C_EENS_8epilogue10collective6detail29Sm90TmaWarpSpecializedAdapterINS1F_15DefaultEpilogueISJ_SK_SK_NS1E_6thread17LinearCombinationISJ_Li1EffLNS1J_9ScaleType4KindE0ELNS_15FloatRoundStyleE2ESJ_EENS1_15EpilogueDefaultEEEEEvvEEEEvNT_6ParamsE)
        /*0378*/ 	.short	0x0210
        /*037a*/ 	.short	0x0470


	//----- nvinfo : EIATTR_SW_WAR
	.align		4
.L_36:
        /*037c*/ 	.byte	0x04, 0x36
        /*037e*/ 	.short	(.L_38 - .L_37)
.L_37:
        /*0380*/ 	.word	0x00000008
.L_38:


//--------------------- .nv.callgraph             --------------------------
	.section	.nv.callgraph,"",@"SHT_CUDA_CALLGRAPH"
	.align	4
	.sectionentsize	8
	.align		4
        /*0000*/ 	.word	0x00000000
	.align		4
        /*0004*/ 	.word	0xffffffff
	.align		4
        /*0008*/ 	.word	0x00000000
	.align		4
        /*000c*/ 	.word	0xfffffffe
	.align		4
        /*0010*/ 	.word	0x00000000
	.align		4
        /*0014*/ 	.word	0xfffffffd
	.align		4
        /*0018*/ 	.word	0x00000000
	.align		4
        /*001c*/ 	.word	0xfffffffc


//--------------------- .nv.constant4             --------------------------
	.section	.nv.constant4,"a",@progbits
	.align	8
	.align		8
.nv.constant4:
        /*0000*/ 	.dword	_ZN39_INTERNAL_c42ac23d_4_k_cu_027cbb77_57114cuda3std3__45__cpo5beginE
	.align		8
        /*0008*/ 	.dword	_ZN39_INTERNAL_c42ac23d_4_k_cu_027cbb77_57114cuda3std3__45__cpo3endE
	.align		8
        /*0010*/ 	.dword	_ZN39_INTERNAL_c42ac23d_4_k_cu_027cbb77_57114cuda3std3__45__cpo6cbeginE
	.align		8
        /*0018*/ 	.dword	_ZN39_INTERNAL_c42ac23d_4_k_cu_027cbb77_57114cuda3std3__45__cpo4cendE
	.align		8
        /*0020*/ 	.dword	_ZN39_INTERNAL_c42ac23d_4_k_cu_027cbb77_57114cuda3std3__441_GLOBAL__N__c42ac23d_4_k_cu_027cbb77_57116ignoreE
	.align		8
        /*0028*/ 	.dword	_ZN39_INTERNAL_c42ac23d_4_k_cu_027cbb77_57114cuda3std3__419piecewise_constructE
	.align		8
        /*0030*/ 	.dword	_ZN39_INTERNAL_c42ac23d_4_k_cu_027cbb77_57114cuda3std3__48in_placeE
	.align		8
        /*0038*/ 	.dword	_ZN39_INTERNAL_c42ac23d_4_k_cu_027cbb77_57114cuda3std6ranges3__45__cpo4swapE
	.align		8
        /*0040*/ 	.dword	_ZN39_INTERNAL_c42ac23d_4_k_cu_027cbb77_57114cuda3std6ranges3__45__cpo9iter_moveE
	.align		8
        /*0048*/ 	.dword	_ZN39_INTERNAL_c42ac23d_4_k_cu_027cbb77_57114cute7productE
	.align		8
        /*0050*/ 	.dword	_ZN39_INTERNAL_c42ac23d_4_k_cu_027cbb77_57114cute1_E


//--------------------- .text._ZN7cutlass13device_kernelINS_4gemm6kernel13GemmUniversalIN4cute5tupleIJiiiiEEENS1_10collective13CollectiveMmaINS1_37MainloopSm90TmaGmmaWarpSpecializedFP8ILi5ENS5_IJNS4_1CILi2EEESB_NSA_ILi1EEEEEENS1_32KernelTmaWarpSpecializedPingpongEEENS5_IJNSA_ILi64EEENSA_ILi128EEESH_EEENS_12float_e5m2_tENS5_IJlSC_lEEESJ_SK_NS4_8TiledMMAINS4_8MMA_AtomIJNS4_4SM904GMMA31MMA_64x128x32_F32E5M2E5M2_SS_TNILNSO_7ScaleInE1ELSQ_1EEEEEENS4_6LayoutINS5_IJSC_SC_SC_EEENS5_IJNSA_ILi0EEESV_SV_EEEEENS5_IJNS4_10UnderscoreESY_SY_EEEEENS4_23SM90_TMA_LOAD_MULTICASTENS4_14ComposedLayoutINS4_7SwizzleILi3ELi4ELi3EEENS4_18smem_ptr_flag_bitsILi8EEENST_INS5_IJNSA_ILi8EEESH_EEENS5_IJSH_SC_EEEEEEEvNS4_8identityES11_S1B_vS1C_EENS_8epilogue10collective6detail29Sm90TmaWarpSpecializedAdapterINS1F_15DefaultEpilogueISJ_SK_SK_NS1E_6thread17LinearCombinationISJ_Li1EffLNS1J_9ScaleType4KindE0ELNS_15FloatRoundStyleE2ESJ_EENS1_15EpilogueDefaultEEEEEvvEEEEvNT_6ParamsE --------------------------
	.section	.text._ZN7cutlass13device_kernelINS_4gemm6kernel13GemmUniversalIN4cute5tupleIJiiiiEEENS1_10collective13CollectiveMmaINS1_37MainloopSm90TmaGmmaWarpSpecializedFP8ILi5ENS5_IJNS4_1CILi2EEESB_NSA_ILi1EEEEEENS1_32KernelTmaWarpSpecializedPingpongEEENS5_IJNSA_ILi64EEENSA_ILi128EEESH_EEENS_12float_e5m2_tENS5_IJlSC_lEEESJ_SK_NS4_8TiledMMAINS4_8MMA_AtomIJNS4_4SM904GMMA31MMA_64x128x32_F32E5M2E5M2_SS_TNILNSO_7ScaleInE1ELSQ_1EEEEEENS4_6LayoutINS5_IJSC_SC_SC_EEENS5_IJNSA_ILi0EEESV_SV_EEEEENS5_IJNS4_10UnderscoreESY_SY_EEEEENS4_23SM90_TMA_LOAD_MULTICASTENS4_14ComposedLayoutINS4_7SwizzleILi3ELi4ELi3EEENS4_18smem_ptr_flag_bitsILi8EEENST_INS5_IJNSA_ILi8EEESH_EEENS5_IJSH_SC_EEEEEEEvNS4_8identityES11_S1B_vS1C_EENS_8epilogue10collective6detail29Sm90TmaWarpSpecializedAdapterINS1F_15DefaultEpilogueISJ_SK_SK_NS1E_6thread17LinearCombinationISJ_Li1EffLNS1J_9ScaleType4KindE0ELNS_15FloatRoundStyleE2ESJ_EENS1_15EpilogueDefaultEEEEEvvEEEEvNT_6ParamsE,"ax",@progbits
	.align	128
.text._ZN7cutlass13device_kernelINS_4gemm6kernel13GemmUniversalIN4cute5tupleIJiiiiEEENS1_10collective13CollectiveMmaINS1_37MainloopSm90TmaGmmaWarpSpecializedFP8ILi5ENS5_IJNS4_1CILi2EEESB_NSA_ILi1EEEEEENS1_32KernelTmaWarpSpecializedPingpongEEENS5_IJNSA_ILi64EEENSA_ILi128EEESH_EEENS_12float_e5m2_tENS5_IJlSC_lEEESJ_SK_NS4_8TiledMMAINS4_8MMA_AtomIJNS4_4SM904GMMA31MMA_64x128x32_F32E5M2E5M2_SS_TNILNSO_7ScaleInE1ELSQ_1EEEEEENS4_6LayoutINS5_IJSC_SC_SC_EEENS5_IJNSA_ILi0EEESV_SV_EEEEENS5_IJNS4_10UnderscoreESY_SY_EEEEENS4_23SM90_TMA_LOAD_MULTICASTENS4_14ComposedLayoutINS4_7SwizzleILi3ELi4ELi3EEENS4_18smem_ptr_flag_bitsILi8EEENST_INS5_IJNSA_ILi8EEESH_EEENS5_IJSH_SC_EEEEEEEvNS4_8identityES11_S1B_vS1C_EENS_8epilogue10collective6detail29Sm90TmaWarpSpecializedAdapterINS1F_15DefaultEpilogueISJ_SK_SK_NS1E_6thread17LinearCombinationISJ_Li1EffLNS1J_9ScaleType4KindE0ELNS_15FloatRoundStyleE2ESJ_EENS1_15EpilogueDefaultEEEEEvvEEEEvNT_6ParamsE:
        .type           _ZN7cutlass13device_kernelINS_4gemm6kernel13GemmUniversalIN4cute5tupleIJiiiiEEENS1_10collective13CollectiveMmaINS1_37MainloopSm90TmaGmmaWarpSpecializedFP8ILi5ENS5_IJNS4_1CILi2EEESB_NSA_ILi1EEEEEENS1_32KernelTmaWarpSpecializedPingpongEEENS5_IJNSA_ILi64EEENSA_ILi128EEESH_EEENS_12float_e5m2_tENS5_IJlSC_lEEESJ_SK_NS4_8TiledMMAINS4_8MMA_AtomIJNS4_4SM904GMMA31MMA_64x128x32_F32E5M2E5M2_SS_TNILNSO_7ScaleInE1ELSQ_1EEEEEENS4_6LayoutINS5_IJSC_SC_SC_EEENS5_IJNSA_ILi0EEESV_SV_EEEEENS5_IJNS4_10UnderscoreESY_SY_EEEEENS4_23SM90_TMA_LOAD_MULTICASTENS4_14ComposedLayoutINS4_7SwizzleILi3ELi4ELi3EEENS4_18smem_ptr_flag_bitsILi8EEENST_INS5_IJNSA_ILi8EEESH_EEENS5_IJSH_SC_EEEEEEEvNS4_8identityES11_S1B_vS1C_EENS_8epilogue10collective6detail29Sm90TmaWarpSpecializedAdapterINS1F_15DefaultEpilogueISJ_SK_SK_NS1E_6thread17LinearCombinationISJ_Li1EffLNS1J_9ScaleType4KindE0ELNS_15FloatRoundStyleE2ESJ_EENS1_15EpilogueDefaultEEEEEvvEEEEvNT_6ParamsE,@function
        .size           _ZN7cutlass13device_kernelINS_4gemm6kernel13GemmUniversalIN4cute5tupleIJiiiiEEENS1_10collective13CollectiveMmaINS1_37MainloopSm90TmaGmmaWarpSpecializedFP8ILi5ENS5_IJNS4_1CILi2EEESB_NSA_ILi1EEEEEENS1_32KernelTmaWarpSpecializedPingpongEEENS5_IJNSA_ILi64EEENSA_ILi128EEESH_EEENS_12float_e5m2_tENS5_IJlSC_lEEESJ_SK_NS4_8TiledMMAINS4_8MMA_AtomIJNS4_4SM904GMMA31MMA_64x128x32_F32E5M2E5M2_SS_TNILNSO_7ScaleInE1ELSQ_1EEEEEENS4_6LayoutINS5_IJSC_SC_SC_EEENS5_IJNSA_ILi0EEESV_SV_EEEEENS5_IJNS4_10UnderscoreESY_SY_EEEEENS4_23SM90_TMA_LOAD_MULTICASTENS4_14ComposedLayoutINS4_7SwizzleILi3ELi4ELi3EEENS4_18smem_ptr_flag_bitsILi8EEENST_INS5_IJNSA_ILi8EEESH_EEENS5_IJSH_SC_EEEEEEEvNS4_8identityES11_S1B_vS1C_EENS_8epilogue10collective6detail29Sm90TmaWarpSpecializedAdapterINS1F_15DefaultEpilogueISJ_SK_SK_NS1E_6thread17LinearCombinationISJ_Li1EffLNS1J_9ScaleType4KindE0ELNS_15FloatRoundStyleE2ESJ_EENS1_15EpilogueDefaultEEEEEvvEEEEvNT_6ParamsE,(.L_x_210 - _ZN7cutlass13device_kernelINS_4gemm6kernel13GemmUniversalIN4cute5tupleIJiiiiEEENS1_10collective13CollectiveMmaINS1_37MainloopSm90TmaGmmaWarpSpecializedFP8ILi5ENS5_IJNS4_1CILi2EEESB_NSA_ILi1EEEEEENS1_32KernelTmaWarpSpecializedPingpongEEENS5_IJNSA_ILi64EEENSA_ILi128EEESH_EEENS_12float_e5m2_tENS5_IJlSC_lEEESJ_SK_NS4_8TiledMMAINS4_8MMA_AtomIJNS4_4SM904GMMA31MMA_64x128x32_F32E5M2E5M2_SS_TNILNSO_7ScaleInE1ELSQ_1EEEEEENS4_6LayoutINS5_IJSC_SC_SC_EEENS5_IJNSA_ILi0EEESV_SV_EEEEENS5_IJNS4_10UnderscoreESY_SY_EEEEENS4_23SM90_TMA_LOAD_MULTICASTENS4_14ComposedLayoutINS4_7SwizzleILi3ELi4ELi3EEENS4_18smem_ptr_flag_bitsILi8EEENST_INS5_IJNSA_ILi8EEESH_EEENS5_IJSH_SC_EEEEEEEvNS4_8identityES11_S1B_vS1C_EENS_8epilogue10collective6detail29Sm90TmaWarpSpecializedAdapterINS1F_15DefaultEpilogueISJ_SK_SK_NS1E_6thread17LinearCombinationISJ_Li1EffLNS1J_9ScaleType4KindE0ELNS_15FloatRoundStyleE2ESJ_EENS1_15EpilogueDefaultEEEEEvvEEEEvNT_6ParamsE)
        .other          _ZN7cutlass13device_kernelINS_4gemm6kernel13GemmUniversalIN4cute5tupleIJiiiiEEENS1_10collective13CollectiveMmaINS1_37MainloopSm90TmaGmmaWarpSpecializedFP8ILi5ENS5_IJNS4_1CILi2EEESB_NSA_ILi1EEEEEENS1_32KernelTmaWarpSpecializedPingpongEEENS5_IJNSA_ILi64EEENSA_ILi128EEESH_EEENS_12float_e5m2_tENS5_IJlSC_lEEESJ_SK_NS4_8TiledMMAINS4_8MMA_AtomIJNS4_4SM904GMMA31MMA_64x128x32_F32E5M2E5M2_SS_TNILNSO_7ScaleInE1ELSQ_1EEEEEENS4_6LayoutINS5_IJSC_SC_SC_EEENS5_IJNSA_ILi0EEESV_SV_EEEEENS5_IJNS4_10UnderscoreESY_SY_EEEEENS4_23SM90_TMA_LOAD_MULTICASTENS4_14ComposedLayoutINS4_7SwizzleILi3ELi4ELi3EEENS4_18smem_ptr_flag_bitsILi8EEENST_INS5_IJNSA_ILi8EEESH_EEENS5_IJSH_SC_EEEEEEEvNS4_8identityES11_S1B_vS1C_EENS_8epilogue10collective6detail29Sm90TmaWarpSpecializedAdapterINS1F_15DefaultEpilogueISJ_SK_SK_NS1E_6thread17LinearCombinationISJ_Li1EffLNS1J_9ScaleType4KindE0ELNS_15FloatRoundStyleE2ESJ_EENS1_15EpilogueDefaultEEEEEvvEEEEvNT_6ParamsE,@"STO_CUDA_ENTRY STV_DEFAULT"
_ZN7cutlass13device_kernelINS_4gemm6kernel13GemmUniversalIN4cute5tupleIJiiiiEEENS1_10collective13CollectiveMmaINS1_37MainloopSm90TmaGmmaWarpSpecializedFP8ILi5ENS5_IJNS4_1CILi2EEESB_NSA_ILi1EEEEEENS1_32KernelTmaWarpSpecializedPingpongEEENS5_IJNSA_ILi64EEENSA_ILi128EEESH_EEENS_12float_e5m2_tENS5_IJlSC_lEEESJ_SK_NS4_8TiledMMAINS4_8MMA_AtomIJNS4_4SM904GMMA31MMA_64x128x32_F32E5M2E5M2_SS_TNILNSO_7ScaleInE1ELSQ_1EEEEEENS4_6LayoutINS5_IJSC_SC_SC_EEENS5_IJNSA_ILi0EEESV_SV_EEEEENS5_IJNS4_10UnderscoreESY_SY_EEEEENS4_23SM90_TMA_LOAD_MULTICASTENS4_14ComposedLayoutINS4_7SwizzleILi3ELi4ELi3EEENS4_18smem_ptr_flag_bitsILi8EEENST_INS5_IJNSA_ILi8EEESH_EEENS5_IJSH_SC_EEEEEEEvNS4_8identityES11_S1B_vS1C_EENS_8epilogue10collective6detail29Sm90TmaWarpSpecializedAdapterINS1F_15DefaultEpilogueISJ_SK_SK_NS1E_6thread17LinearCombinationISJ_Li1EffLNS1J_9ScaleType4KindE0ELNS_15FloatRoundStyleE2ESJ_EENS1_15EpilogueDefaultEEEEEvvEEEEvNT_6ParamsE:
[----:B------:R-:W-:Y:S01]  /*0000*/  LDC R1, c[0x0][0x28] ;  /* 0x00000a00ff017b82 */ /* 0x000fe20000000800 */
[----:B------:R-:W0:Y:S01]  /*0010*/  S2R R11, SR_TID.X ;  /* 0x00000000000b7919 */ /* 0x000e220000002100 */
[----:B------:R-:W-:Y:S01]  /*0020*/  ELECT P0, URZ, PT ;  /* 0x00000000003f782f */ /* 0x000fe20003800000 */
[----:B------:R-:W-:Y:S01]  /*0030*/  BSSY B0, `(.L_x_0) ;  /* 0x000000f000007945 */ /* 0x000fe20003800000 */
[--C-:B0-----:R-:W-:Y:S02]  /*0040*/  SHF.R.U32.HI R0, RZ, 0x5, R11.reuse ;  /* 0x00000005ff007819 */ /* 0x101fe4000001160b */
[----:B------:R-:W-:-:S03]  /*0050*/  SHF.R.U32.HI R5, RZ, 0x7, R11 ;  /* 0x00000007ff057819 */ /* 0x000fc6000001160b */
[----:B------:R-:W0:Y:S04]  /*0060*/  SHFL.IDX PT, R2, R0, RZ, 0x1f ;  /* 0x00001fff00027589 */ /* 0x000e2800000e0000 */
[----:B------:R1:W2:Y:S01]  /*0070*/  SHFL.IDX PT, R6, R5, RZ, 0x1f ;  /* 0x00001fff05067589 */ /* 0x0002a200000e0000 */
[----:B0-----:R-:W-:-:S13]  /*0080*/  ISETP.NE.OR P0, PT, R2, RZ, !P0 ;  /* 0x000000ff0200720c */ /* 0x001fda0004705670 */
[----:B-12---:R-:W-:Y:S05]  /*0090*/  @P0 BRA `(.L_x_1) ;  /* 0x0000000000200947 */ /* 0x006fea0003800000 */
[----:B------:R-:W-:Y:S02]  /*00a0*/  ULDC.64 UR4, c[0x0][0x198] ;  /* 0x0000660000047ab9 */ /* 0x000fe40000000a00 */
[----:B------:R-:W-:Y:S02]  /*00b0*/  UIADD3 UR6, UP0, UR4, 0xf0, URZ ;  /* 0x000000f004067890 */ /* 0x000fe4000ff1e03f */
[----:B------:R-:W-:Y:S02]  /*00c0*/  UIADD3 UR4, UP1, UR4, 0x1f0, URZ ;  /* 0x000001f004047890 */ /* 0x000fe4000ff3e03f */
[----:B------:R-:W-:Y:S02]  /*00d0*/  UIADD3.X UR7, URZ, UR5, URZ, UP0, !UPT ;  /* 0x000000053f077290 */ /* 0x000fe400087fe43f */
[----:B------:R-:W-:-:S07]  /*00e0*/  UIADD3.X UR5, URZ, UR5, URZ, UP1, !UPT ;  /* 0x000000053f057290 */ /* 0x000fce0008ffe43f */
[----:B------:R0:W-:Y:S02]  /*00f0*/  UTMACCTL.PF [UR6] ;  /* 0x00000000060079b9 */ /* 0x0001e40008040000 */
[----:B------:R0:W-:Y:S02]  /*0100*/  UTMACCTL.PF [UR4] ;  /* 0x00000000040079b9 */ /* 0x0001e40008040000 */
[----:B0-----:R-:W-:Y:S01]  /*0110*/  NOP ;  /* 0x0000000000007918 */ /* 0x001fe20000000000 */
.L_x_1:
[----:B------:R-:W-:Y:S05]  /*0120*/  BSYNC B0 ;  /* 0x0000000000007941 */ /* 0x000fea0003800000 */
.L_x_0:
[----:B------:R-:W0:Y:S02]  /*0130*/  SHFL.IDX PT, R7, R0, RZ, 0x1f ;  /* 0x00001fff00077589 */ /* 0x000e2400000e0000 */
[----:B0-----:R-:W-:-:S13]  /*0140*/  ISETP.NE.AND P0, PT, R7, RZ, PT ;  /* 0x000000ff0700720c */ /* 0x001fda0003f05270 */
[----:B------:R-:W-:Y:S05]  /*0150*/  @P0 BRA `(.L_x_2) ;  /* 0x0000000000600947 */ /* 0x000fea0003800000 */
[----:B------:R-:W0:Y:S01]  /*0160*/  S2UR UR8, SR_CgaCtaId ;  /* 0x00000000000879c3 */ /* 0x000e220000008800 */
[----:B------:R-:W-:Y:S01]  /*0170*/  UMOV UR4, 0x400 ;  /* 0x0000040000047882 */ /* 0x000fe20000000000 */
[----:B------:R-:W-:Y:S01]  /*0180*/  UMOV UR5, 0x1 ;  /* 0x0000000100057882 */ /* 0x000fe20000000000 */
[----:B------:R-:W-:Y:S01]  /*0190*/  UMOV UR6, 0x3 ;  /* 0x0000000300067882 */ /* 0x000fe20000000000 */
[----:B------:R-:W-:Y:S01]  /*01a0*/  ELECT P0, URZ, PT ;  /* 0x00000000003f782f */ /* 0x000fe20003800000 */
[----:B------:R-:W-:-:S04]  /*01b0*/  UIADD3 UR6, -UR6, 0x100000, URZ ;  /* 0x0010000006067890 */ /* 0x000fc8000fffe13f */
[----:B------:R-:W-:Y:S02]  /*01c0*/  USHF.L.U32 UR7, UR6, 0xb, URZ ;  /* 0x0000000b06077899 */ /* 0x000fe4000800063f */
[----:B------:R-:W-:Y:S02]  /*01d0*/  USHF.L.U32 UR6, UR6, 0x1, URZ ;  /* 0x0000000106067899 */ /* 0x000fe4000800063f */
[----:B0-----:R-:W-:Y:S02]  /*01e0*/  ULEA UR8, UR8, UR4, 0x18 ;  /* 0x0000000408087291 */ /* 0x001fe4000f8ec03f */
[----:B------:R-:W-:-:S04]  /*01f0*/  UIADD3 UR4, -UR5, 0x100000, URZ ;  /* 0x0010000005047890 */ /* 0x000fc8000fffe13f */
[----:B------:R-:W-:Y:S02]  /*0200*/  USHF.L.U32 UR5, UR4, 0xb, URZ ;  /* 0x0000000b04057899 */ /* 0x000fe4000800063f */
[----:B------:R-:W-:Y:S01]  /*0210*/  USHF.L.U32 UR4, UR4, 0x1, URZ ;  /* 0x0000000104047899 */ /* 0x000fe2000800063f */
[----:B------:R-:W0:Y:S11]  /*0220*/  FENCE.VIEW.ASYNC.S ;  /* 0x00000000000073c6 */ /* 0x000e360000000000 */
[----:B0-----:R0:W1:Y:S01]  /*0230*/  SYNCS.EXCH.64 URZ, [UR8], UR4 ;  /* 0x00000004083f75b2 */ /* 0x0010620008000100 */
[----:B------:R0:W2:Y:S01]  /*0240*/  SYNCS.EXCH.64 URZ, [UR8+0x28], UR6 ;  /* 0x00002806083f75b2 */ /* 0x0000a20008000100 */
[----:B------:R0:W3:Y:S01]  /*0250*/  SYNCS.EXCH.64 URZ, [UR8+0x8], UR4 ;  /* 0x00000804083f75b2 */ /* 0x0000e20008000100 */
[----:B------:R0:W4:Y:S01]  /*0260*/  SYNCS.EXCH.64 URZ, [UR8+0x30], UR6 ;  /* 0x00003006083f75b2 */ /* 0x0001220008000100 */
[----:B------:R0:W0:Y:S01]  /*0270*/  SYNCS.EXCH.64 URZ, [UR8+0x10], UR4 ;  /* 0x00001004083f75b2 */ /* 0x0000220008000100 */
[----:B------:R0:W0:Y:S01]  /*0280*/  SYNCS.EXCH.64 URZ, [UR8+0x38], UR6 ;  /* 0x00003806083f75b2 */ /* 0x0000220008000100 */
[----:B------:R0:W0:Y:S01]  /*0290*/  SYNCS.EXCH.64 URZ, [UR8+0x18], UR4 ;  /* 0x00001804083f75b2 */ /* 0x0000220008000100 */
[----:B------:R0:W0:Y:S01]  /*02a0*/  SYNCS.EXCH.64 URZ, [UR8+0x40], UR6 ;  /* 0x00004006083f75b2 */ /* 0x0000220008000100 */
[----:B------:R0:W0:Y:S01]  /*02b0*/  SYNCS.EXCH.64 URZ, [UR8+0x20], UR4 ;  /* 0x00002004083f75b2 */ /* 0x0000220008000100 */
[----:B------:R0:W0:Y:S01]  /*02c0*/  SYNCS.EXCH.64 URZ, [UR8+0x48], UR6 ;  /* 0x00004806083f75b2 */ /* 0x0000220008000100 */
[----:B------:R-:W-:Y:S01]  /*02d0*/  NOP ;  /* 0x0000000000007918 */ /* 0x000fe20000000000 */
.L_x_2:
[----:B------:R-:W5:Y:S01]  /*02e0*/  SHFL.IDX PT, R3, R0, RZ, 0x1f ;  /* 0x00001fff00037589 */ /* 0x000f6200000e0000 */
[----:B------:R-:W-:Y:S01]  /*02f0*/  SHF.R.S32.HI R4, RZ, 0x1f, R11 ;  /* 0x0000001fff047819 */ /* 0x000fe2000001140b */
[----:B------:R-:W1:Y:S01]  /*0300*/  S2UR UR13, SR_CTAID.X ;  /* 0x00000000000d79c3 */ /* 0x000e620000002500 */
[----:B------:R-:W-:Y:S01]  /*0310*/  ELECT P0, URZ, PT ;  /* 0x00000000003f782f */ /* 0x000fe20003800000 */
[----:B------:R1:W2:Y:S01]  /*0320*/  SHFL.IDX PT, R8, R0, RZ, 0x1f ;  /* 0x00001fff00087589 */ /* 0x0002a200000e0000 */
[----:B------:R-:W-:Y:S02]  /*0330*/  LEA.HI R4, R4, R11, RZ, 0x7 ;  /* 0x0000000b04047211 */ /* 0x000fe400078f38ff */
[----:B------:R-:W-:Y:S01]  /*0340*/  ELECT P1, URZ, PT ;  /* 0x00000000003f782f */ /* 0x000fe20003820000 */
[----:B------:R-:W-:Y:S01]  /*0350*/  NOP ;  /* 0x0000000000007918 */ /* 0x000fe20000000000 */
[----:B------:R-:W3:Y:S01]  /*0360*/  S2R R16, SR_CTAID.Y ;  /* 0x0000000000107919 */ /* 0x000ee20000002600 */
[----:B------:R-:W-:Y:S01]  /*0370*/  LOP3.LUT R4, R4, 0xffffff80, RZ, 0xc0, !PT ;  /* 0xffffff8004047812 */ /* 0x000fe200078ec0ff */
[----:B0-----:R-:W-:Y:S01]  /*0380*/  ULDC UR4, c[0x0][0x150] ;  /* 0x0000540000047ab9 */ /* 0x001fe20000000800 */
[----:B------:R-:W0:Y:S01]  /*0390*/  LDC R12, c[0x0][0x144] ;  /* 0x00005100ff0c7b82 */ /* 0x000e220000000800 */
[----:B------:R4:W0:Y:S01]  /*03a0*/  SHFL.IDX PT, R14, R5, RZ, 0x1f ;  /* 0x00001fff050e7589 */ /* 0x00082200000e0000 */
[----:B------:R-:W-:Y:S01]  /*03b0*/  UMOV UR12, 0x80 ;  /* 0x00000080000c7882 */ /* 0x000fe20000000000 */
[----:B------:R-:W-:Y:S01]  /*03c0*/  IMAD.IADD R10, R11, 0x1, -R4 ;  /* 0x000000010b0a7824 */ /* 0x000fe200078e0a04 */
[----:B------:R-:W-:Y:S01]  /*03d0*/  NOP ;  /* 0x0000000000007918 */ /* 0x000fe20000000000 */
[C---:B------:R-:W-:Y:S01]  /*03e0*/  VIADD R38, R6.reuse, 0xffffffff ;  /* 0xffffffff06267836 */ /* 0x040fe20000000000 */
[----:B------:R-:W-:-:S02]  /*03f0*/  ISETP.NE.AND P4, PT, R6, RZ, PT ;  /* 0x000000ff0600720c */ /* 0x000fc40003f85270 */
[----:B------:R-:W-:Y:S01]  /*0400*/  SHF.R.S32.HI R19, RZ, 0x1f, R10 ;  /* 0x0000001fff137819 */ /* 0x000fe2000001140a */
[----:B------:R-:W0:Y:S01]  /*0410*/  LDC R13, c[0x0][0x140] ;  /* 0x00005000ff0d7b82 */ /* 0x000e220000000800 */
[----:B------:R-:W-:Y:S02]  /*0420*/  ISETP.GE.U32.AND P6, PT, R38, 0x2, PT ;  /* 0x000000022600780c */ /* 0x000fe40003fc6070 */
[----:B-----5:R-:W-:Y:S02]  /*0430*/  ISETP.NE.OR P0, PT, R3, RZ, !P0 ;  /* 0x000000ff0300720c */ /* 0x020fe40004705670 */
[----:B------:R-:W-:Y:S02]  /*0440*/  LEA.HI R3, R19, R10, RZ, 0x3 ;  /* 0x0000000a13037211 */ /* 0x000fe400078f18ff */
[----:B-1----:R-:W-:Y:S01]  /*0450*/  I2FP.F32.U32 R4, UR13 ;  /* 0x0000000d00047c45 */ /* 0x002fe20008201000 */
[----:B------:R-:W1:Y:S01]  /*0460*/  LDC R27, c[0x0][0x148] ;  /* 0x00005200ff1b7b82 */ /* 0x000e620000000800 */
[----:B------:R-:W-:-:S02]  /*0470*/  SHF.R.S32.HI R0, RZ, 0x3, R3 ;  /* 0x00000003ff007819 */ /* 0x000fc40000011403 */
[----:B--2---:R-:W-:Y:S01]  /*0480*/  ISETP.NE.OR P1, PT, R8, RZ, !P1 ;  /* 0x000000ff0800720c */ /* 0x004fe20004f25670 */
[----:B------:R-:W-:Y:S01]  /*0490*/  FMUL R9, R4, UR4 ;  /* 0x0000000404097c20 */ /* 0x000fe20008400000 */
[----:B------:R-:W-:Y:S01]  /*04a0*/  SHF.R.S32.HI R3, RZ, 0x1f, R3 ;  /* 0x0000001fff037819 */ /* 0x000fe20000011403 */
[----:B------:R-:W-:Y:S01]  /*04b0*/  ULDC UR4, c[0x0][0x154] ;  /* 0x0000550000047ab9 */ /* 0x000fe20000000800 */
[----:B------:R-:W-:Y:S01]  /*04c0*/  SHF.R.S32.HI R8, RZ, 0x1f, R7 ;  /* 0x0000001fff087819 */ /* 0x000fe20000011407 */
[----:B------:R-:W-:Y:S01]  /*04d0*/  VOTEU.ALL UP1, P0 ;  /* 0x00000000003f7886 */ /* 0x000fe20000020000 */
[----:B------:R-:W-:Y:S01]  /*04e0*/  LEA.HI R4, R3, R0, RZ, 0x2 ;  /* 0x0000000003047211 */ /* 0x000fe200078f10ff */
[----:B------:R-:W2:Y:S01]  /*04f0*/  F2I.U32.TRUNC.NTZ R9, R9 ;  /* 0x0000000900097305 */ /* 0x000ea2000020f000 */
[----:B------:R-:W-:Y:S01]  /*0500*/  LEA.HI R8, R8, R7, RZ, 0x2 ;  /* 0x0000000708087211 */ /* 0x000fe200078f10ff */
[----:B------:R-:W-:Y:S01]  /*0510*/  VOTEU.ALL UP0, P0 ;  /* 0x00000000003f7886 */ /* 0x000fe20000000000 */
[----:B------:R-:W-:Y:S01]  /*0520*/  SHF.R.S32.HI R3, RZ, 0x1f, R2 ;  /* 0x0000001fff037819 */ /* 0x000fe20000011402 */
[----:B------:R-:W5:Y:S01]  /*0530*/  @!UP1 S2UR UR7, SR_CgaCtaId ;  /* 0x00000000000799c3 */ /* 0x000f620000008800 */
[----:B----4-:R-:W-:Y:S01]  /*0540*/  LOP3.LUT R5, R4, 0xfffffffc, RZ, 0xc0, !PT ;  /* 0xfffffffc04057812 */ /* 0x010fe200078ec0ff */
[----:B------:R-:W-:Y:S01]  /*0550*/  VOTEU.ALL UP2, P1 ;  /* 0x00000000003f7886 */ /* 0x000fe20000840000 */
[----:B------:R-:W-:Y:S01]  /*0560*/  LOP3.LUT R8, R8, 0x3ffffffc, RZ, 0xc0, !PT ;  /* 0x3ffffffc08087812 */ /* 0x000fe200078ec0ff */
[----:B------:R-:W-:Y:S01]  /*0570*/  @!UP1 UMOV UR6, 0x400 ;  /* 0x0000040000069882 */ /* 0x000fe20000000000 */
[----:B------:R-:W-:Y:S01]  /*0580*/  LEA.HI R3, R3, R2, RZ, 0x2 ;  /* 0x0000000203037211 */ /* 0x000fe200078f10ff */
[----:B------:R-:W-:Y:S01]  /*0590*/  IMAD.IADD R5, R0, 0x1, -R5 ;  /* 0x0000000100057824 */ /* 0x000fe200078e0a05 */
[----:B------:R-:W-:Y:S01]  /*05a0*/  @!UP2 UMOV UR9, 0x400 ;  /* 0x000004000009a882 */ /* 0x000fe20000000000 */
[----:B------:R-:W-:Y:S01]  /*05b0*/  IMAD.IADD R8, R7, 0x1, -R8 ;  /* 0x0000000107087824 */ /* 0x000fe200078e0a08 */
[----:B------:R-:W-:Y:S01]  /*05c0*/  LOP3.LUT R3, R3, 0xfffffffc, RZ, 0xc0, !PT ;  /* 0xfffffffc03037812 */ /* 0x000fe200078ec0ff */
[----:B------:R-:W4:Y:S01]  /*05d0*/  @!UP2 S2UR UR10, SR_CgaCtaId ;  /* 0x00000000000aa9c3 */ /* 0x000f220000008800 */
[----:B--2---:R-:W-:Y:S01]  /*05e0*/  IMAD.MOV R9, RZ, RZ, -R9 ;  /* 0x000000ffff097224 */ /* 0x004fe200078e0a09 */
[----:B------:R-:W-:Y:S01]  /*05f0*/  VOTEU.ALL UP3, P1 ;  /* 0x00000000003f7886 */ /* 0x000fe20000860000 */
[----:B------:R-:W-:Y:S01]  /*0600*/  IMAD R5, R8, 0x4, R5 ;  /* 0x0000000408057824 */ /* 0x000fe200078e0205 */
[----:B------:R-:W-:Y:S01]  /*0610*/  VOTEU.ALL UP4, P1 ;  /* 0x00000000003f7886 */ /* 0x000fe20000880000 */
[----:B------:R-:W-:Y:S01]  /*0620*/  IMAD.IADD R18, R2, 0x1, -R3 ;  /* 0x0000000102127824 */ /* 0x000fe200078e0a03 */
[----:B---3--:R-:W-:Y:S01]  /*0630*/  I2FP.F32.U32 R2, R16 ;  /* 0x0000001000027245 */ /* 0x008fe20000201000 */
[----:B0-----:R-:W-:Y:S01]  /*0640*/  IMAD R25, R12, R9, UR13 ;  /* 0x0000000d0c197e24 */ /* 0x001fe2000f8e0209 */
[C---:B------:R-:W-:Y:S01]  /*0650*/  LEA.HI R0, R5.reuse, R5, RZ, 0x1 ;  /* 0x0000000505007211 */ /* 0x040fe200078f08ff */
[C---:B------:R-:W-:Y:S01]  /*0660*/  IMAD.SHL.U32 R12, R5.reuse, 0x4, RZ ;  /* 0x00000004050c7824 */ /* 0x040fe200078e00ff */
[----:B------:R-:W-:Y:S01]  /*0670*/  VOTEU.ALL UP5, P1 ;  /* 0x00000000003f7886 */ /* 0x000fe200008a0000 */
[----:B------:R-:W-:Y:S01]  /*0680*/  FMUL R2, R2, UR4 ;  /* 0x0000000402027c20 */ /* 0x000fe20008400000 */
[----:B------:R-:W-:Y:S01]  /*0690*/  LOP3.LUT R0, R0, 0xfffffffe, RZ, 0xc0, !PT ;  /* 0xfffffffe00007812 */ /* 0x000fe200078ec0ff */
[----:B------:R-:W-:Y:S01]  /*06a0*/  UMOV UR4, 0x20 ;  /* 0x0000002000047882 */ /* 0x000fe20000000000 */
[----:B-----5:R-:W-:Y:S01]  /*06b0*/  @!UP1 ULEA UR8, UR7, UR6, 0x18 ;  /* 0x0000000607089291 */ /* 0x020fe2000f8ec03f */
[----:B------:R-:W-:Y:S01]  /*06c0*/  LOP3.LUT R12, R5, 0xc, R12, 0x78, !PT ;  /* 0x0000000c050c7812 */ /* 0x000fe200078e780c */
[----:B------:R-:W-:-:S04]  /*06d0*/  @!UP1 UIADD3 UR4, -UR4, 0x100000, URZ ;  /* 0x0010000004049890 */ /* 0x000fc8000fffe13f */
[----:B------:R-:W-:Y:S02]  /*06e0*/  @!UP1 USHF.L.U32 UR5, UR4, 0xb, URZ ;  /* 0x0000000b04059899 */ /* 0x000fe4000800063f */
[----:B------:R-:W-:Y:S01]  /*06f0*/  @!UP1 USHF.L.U32 UR4, UR4, 0x1, URZ ;  /* 0x0000000104049899 */ /* 0x000fe2000800063f */
[----:B------:R-:W-:Y:S01]  /*0700*/  IMAD.IADD R0, R5, 0x1, -R0 ;  /* 0x0000000105007824 */ /* 0x000fe200078e0a00 */
[----:B------:R-:W0:Y:S01]  /*0710*/  F2I.U32.TRUNC.NTZ R2, R2 ;  /* 0x0000000200027305 */ /* 0x000e22000020f000 */
[----:B------:R-:W-:-:S04]  /*0720*/  @!UP2 UIADD3 UR6, -UR12, 0x100000, URZ ;  /* 0x001000000c06a890 */ /* 0x000fc8000fffe13f */
[----:B------:R-:W-:Y:S02]  /*0730*/  @!UP2 USHF.L.U32 UR7, UR6, 0xb, URZ ;  /* 0x0000000b0607a899 */ /* 0x000fe4000800063f */
[----:B------:R-:W-:Y:S01]  /*0740*/  @!UP2 USHF.L.U32 UR6, UR6, 0x1, URZ ;  /* 0x000000010606a899 */ /* 0x000fe2000800063f */
[----:B------:R-:W-:Y:S01]  /*0750*/  ISETP.EQ.U32.AND P3, PT, R13, 0x1, PT ;  /* 0x000000010d00780c */ /* 0x000fe20003f62070 */
[----:B------:R-:W-:Y:S01]  /*0760*/  VOTEU.ALL UP1, P0 ;  /* 0x00000000003f7886 */ /* 0x000fe20000020000 */
[----:B------:R-:W-:Y:S01]  /*0770*/  ISETP.NE.AND P2, PT, R0, R25, PT ;  /* 0x000000190000720c */ /* 0x000fe20003f45270 */
[----:B------:R-:W-:Y:S01]  /*0780*/  IMAD.MOV.U32 R13, RZ, RZ, 0x1 ;  /* 0x00000001ff0d7424 */ /* 0x000fe200078e00ff */
[----:B----4-:R-:W-:Y:S01]  /*0790*/  @!UP2 ULEA UR9, UR10, UR9, 0x18 ;  /* 0x000000090a09a291 */ /* 0x010fe2000f8ec03f */
[----:B------:R-:W-:Y:S01]  /*07a0*/  LOP3.LUT P0, RZ, R10, 0x7, RZ, 0xc0, !PT ;  /* 0x000000070aff7812 */ /* 0x000fe2000780c0ff */
[----:B------:R-:W-:Y:S01]  /*07b0*/  VOTEU.ALL UP2, P1 ;  /* 0x00000000003f7886 */ /* 0x000fe20000840000 */
[----:B------:R-:W-:Y:S01]  /*07c0*/  ISETP.NE.AND P1, PT, R18, 0x3, PT ;  /* 0x000000031200780c */ /* 0x000fe20003f25270 */
[----:B------:R-:W2:Y:S02]  /*07d0*/  FENCE.VIEW.ASYNC.S ;  /* 0x00000000000073c6 */ /* 0x000ea40000000000 */
[----:B--2---:R2:W3:Y:S01]  /*07e0*/  @!UP0 SYNCS.EXCH.64 URZ, [UR8+0x80], UR4 ;  /* 0x00008004083f85b2 */ /* 0x0044e20008000100 */
[----:B------:R-:W-:-:S02]  /*07f0*/  ISETP.LT.U32.AND P0, PT, R12, 0x4, !P0 ;  /* 0x000000040c00780c */ /* 0x000fc40004701070 */
[----:B------:R-:W-:Y:S01]  /*0800*/  ISETP.EQ.OR P1, PT, R18, RZ, !P1 ;  /* 0x000000ff1200720c */ /* 0x000fe20004f22670 */
[----:B0-----:R-:W-:Y:S01]  /*0810*/  IMAD.MOV R24, RZ, RZ, -R2 ;  /* 0x000000ffff187224 */ /* 0x001fe200078e0a02 */
[----:B------:R-:W-:Y:S02]  /*0820*/  R2UR UR11, R14 ;  /* 0x000000000e0b72ca */ /* 0x000fe400000e0000 */
[----:B------:R-:W-:Y:S01]  /*0830*/  @P2 LEA.HI R0, R12, R12, RZ, 0x1 ;  /* 0x0000000c0c002211 */ /* 0x000fe200078f08ff */
[----:B-1----:R-:W-:Y:S01]  /*0840*/  IMAD R3, R27, R24, R16 ;  /* 0x000000181b037224 */ /* 0x002fe200078e0210 */
[----:B------:R-:W-:Y:S02]  /*0850*/  ISETP.EQ.AND P1, PT, R6, RZ, P1 ;  /* 0x000000ff0600720c */ /* 0x000fe40000f22270 */
[----:B------:R-:W-:Y:S02]  /*0860*/  @P2 SHF.R.S32.HI R0, RZ, 0x1, R0 ;  /* 0x00000001ff002819 */ /* 0x000fe40000011400 */
[----:B------:R-:W-:Y:S01]  /*0870*/  SEL R7, RZ, 0x1, !P1 ;  /* 0x00000001ff077807 */ /* 0x000fe20004800000 */
[----:B------:R2:W0:Y:S01]  /*0880*/  @!UP1 SYNCS.EXCH.64 URZ, [UR8+0x88], UR4 ;  /* 0x00008804083f95b2 */ /* 0x0004220008000100 */
[----:B------:R-:W-:Y:S01]  /*0890*/  @P2 ISETP.NE.AND P5, PT, R0, R3, PT ;  /* 0x000000030000220c */ /* 0x000fe20003fa5270 */
[----:B------:R-:W-:Y:S01]  /*08a0*/  NOP ;  /* 0x0000000000007918 */ /* 0x000fe20000000000 */
[----:B------:R-:W-:-:S02]  /*08b0*/  SEL R0, RZ, 0x1, !P0 ;  /* 0x00000001ff007807 */ /* 0x000fc40004000000 */
[----:B------:R-:W-:Y:S02]  /*08c0*/  @P2 SEL R13, RZ, 0x1, P5 ;  /* 0x00000001ff0d2807 */ /* 0x000fe40002800000 */
[----:B------:R-:W-:Y:S02]  /*08d0*/  SEL R7, R7, 0x2, P6 ;  /* 0x0000000207077807 */ /* 0x000fe40003000000 */
[----:B------:R-:W-:Y:S01]  /*08e0*/  LOP3.LUT R13, R13, R0, RZ, 0xc0, !PT ;  /* 0x000000000d0d7212 */ /* 0x000fe200078ec0ff */
[----:B------:R2:W1:Y:S01]  /*08f0*/  @!UP2 SYNCS.EXCH.64 URZ, [UR9+0x60], UR6 ;  /* 0x00006006093fa5b2 */ /* 0x0004620008000100 */
[----:B------:R2:W4:Y:S01]  /*0900*/  @!UP3 SYNCS.EXCH.64 URZ, [UR9+0x68], UR6 ;  /* 0x00006806093fb5b2 */ /* 0x0005220008000100 */
[----:B------:R2:W0:Y:S01]  /*0910*/  @!UP4 SYNCS.EXCH.64 URZ, [UR9+0x70], UR6 ;  /* 0x00007006093fc5b2 */ /* 0x0004220008000100 */
[----:B------:R2:W0:Y:S01]  /*0920*/  @!UP5 SYNCS.EXCH.64 URZ, [UR9+0x78], UR6 ;  /* 0x00007806093fd5b2 */ /* 0x0004220008000100 */
[----:B------:R-:W-:Y:S01]  /*0930*/  NOP ;  /* 0x0000000000007918 */ /* 0x000fe20000000000 */
[----:B--23--:R-:W-:Y:S05]  /*0940*/  @!P3 BRA `(.L_x_3) ;  /* 0x000000000008b947 */ /* 0x00cfea0003800000 */
[----:B01--4-:R-:W-:Y:S01]  /*0950*/  UCGABAR_ARV ;  /* 0x00000000000079c7 */ /* 0x013fe20008000000 */
[----:B------:R-:W-:Y:S05]  /*0960*/  BRA `(.L_x_4) ;  /* 0x0000000000047947 */ /* 0x000fea0003800000 */
.L_x_3:
[----:B01--4-:R-:W-:Y:S01]  /*0970*/  NOP ;  /* 0x0000000000007918 */ /* 0x013fe20000000000 */
.L_x_4:
[----:B------:R-:W-:Y:S01]  /*0980*/  ULDC.64 UR4, c[0x0][0x598] ;  /* 0x0001660000047ab9 */ /* 0x000fe20000000a00 */
[----:B------:R-:W-:Y:S01]  /*0990*/  ULDC.64 UR14, c[0x0][0x208] ;  /* 0x00008200000e7ab9 */ /* 0x000fe20000000a00 */
[----:B------:R-:W-:-:S04]  /*09a0*/  ISETP.NE.U32.AND P0, PT, RZ, UR4, PT ;  /* 0x00000004ff007c0c */ /* 0x000fc8000bf05070 */
[----:B------:R-:W-:-:S13]  /*09b0*/  ISETP.NE.AND.EX P0, PT, RZ, UR5, PT, P0 ;  /* 0x00000005ff007c0c */ /* 0x000fda000bf05300 */
[----:B------:R-:W-:Y:S05]  /*09c0*/  @!P0 BRA `(.L_x_5) ;  /* 0x00000000001c8947 */ /* 0x000fea0003800000 */
[----:B------:R-:W0:Y:S02]  /*09d0*/  LDC.64 R2, c[0x0][0x598] ;  /* 0x00016600ff027b82 */ /* 0x000e240000000a00 */
[----:B0-----:R-:W2:Y:S02]  /*09e0*/  LDG.E.64 R2, desc[UR14][R2.64] ;  /* 0x0000000e02027981 */ /* 0x001ea4000c1e1b00 */
[----:B--2---:R-:W-:-:S04]  /*09f0*/  ISETP.NE.U32.AND P0, PT, R2, RZ, PT ;  /* 0x000000ff0200720c */ /* 0x004fc80003f05070 */
[----:B------:R-:W-:-:S13]  /*0a00*/  ISETP.NE.AND.EX P0, PT, R3, RZ, PT, P0 ;  /* 0x000000ff0300720c */ /* 0x000fda0003f05300 */
[----:B------:R-:W-:Y:S05]  /*0a10*/  @!P0 BRA `(.L_x_5) ;  /* 0x0000000000088947 */ /* 0x000fea0003800000 */
[----:B------:R0:W5:Y:S01]  /*0a20*/  LD.E R14, desc[UR14][R2.64] ;  /* 0x0000000e020e7980 */ /* 0x000162000c101900 */
[----:B------:R-:W-:Y:S05]  /*0a30*/  BRA `(.L_x_6) ;  /* 0x0000000000207947 */ /* 0x000fea0003800000 */
.L_x_5:
[----:B------:R-:W-:Y:S02]  /*0a40*/  ULDC.64 UR4, c[0x0][0x588] ;  /* 0x0001620000047ab9 */ /* 0x000fe40000000a00 */
[----:B------:R-:W-:-:S04]  /*0a50*/  ISETP.NE.U32.AND P0, PT, RZ, UR4, PT ;  /* 0x00000004ff007c0c */ /* 0x000fc8000bf05070 */
[----:B------:R-:W-:-:S13]  /*0a60*/  ISETP.NE.AND.EX P0, PT, RZ, UR5, PT, P0 ;  /* 0x00000005ff007c0c */ /* 0x000fda000bf05300 */
[----:B------:R-:W-:Y:S05]  /*0a70*/  @!P0 BRA `(.L_x_7) ;  /* 0x00000000000c8947 */ /* 0x000fea0003800000 */
[----:B------:R-:W0:Y:S02]  /*0a80*/  LDC.64 R14, c[0x0][0x588] ;  /* 0x00016200ff0e7b82 */ /* 0x000e240000000a00 */
[----:B0-----:R1:W5:Y:S01]  /*0a90*/  LDG.E R14, desc[UR14][R14.64] ;  /* 0x0000000e0e0e7981 */ /* 0x001362000c1e1900 */
[----:B------:R-:W-:Y:S05]  /*0aa0*/  BRA `(.L_x_6) ;  /* 0x0000000000047947 */ /* 0x000fea0003800000 */
.L_x_7:
[----:B------:R-:W2:Y:S02]  /*0ab0*/  LDC R14, c[0x0][0x580] ;  /* 0x00016000ff0e7b82 */ /* 0x000ea40000000800 */
.L_x_6:
[----:B------:R-:W-:Y:S02]  /*0ac0*/  ULDC.64 UR4, c[0x0][0x5a0] ;  /* 0x0001680000047ab9 */ /* 0x000fe40000000a00 */
[----:B------:R-:W-:-:S04]  /*0ad0*/  ISETP.NE.U32.AND P0, PT, RZ, UR4, PT ;  /* 0x00000004ff007c0c */ /* 0x000fc8000bf05070 */
[----:B------:R-:W-:-:S13]  /*0ae0*/  ISETP.NE.AND.EX P0, PT, RZ, UR5, PT, P0 ;  /* 0x00000005ff007c0c */ /* 0x000fda000bf05300 */
[----:B------:R-:W-:Y:S05]  /*0af0*/  @!P0 BRA `(.L_x_8) ;  /* 0x00000000001c8947 */ /* 0x000fea0003800000 */
[----:B0-----:R-:W0:Y:S02]  /*0b00*/  LDC.64 R2, c[0x0][0x5a0] ;  /* 0x00016800ff027b82 */ /* 0x001e240000000a00 */
[----:B0-----:R-:W3:Y:S02]  /*0b10*/  LDG.E.64 R2, desc[UR14][R2.64] ;  /* 0x0000000e02027981 */ /* 0x001ee4000c1e1b00 */
[----:B---3--:R-:W-:-:S04]  /*0b20*/  ISETP.NE.U32.AND P0, PT, R2, RZ, PT ;  /* 0x000000ff0200720c */ /* 0x008fc80003f05070 */
[----:B------:R-:W-:-:S13]  /*0b30*/  ISETP.NE.AND.EX P0, PT, R3, RZ, PT, P0 ;  /* 0x000000ff0300720c */ /* 0x000fda0003f05300 */
[----:B------:R-:W-:Y:S05]  /*0b40*/  @!P0 BRA `(.L_x_8) ;  /* 0x0000000000088947 */ /* 0x000fea0003800000 */
[----:B-1----:R0:W5:Y:S01]  /*0b50*/  LD.E R15, desc[UR14][R2.64] ;  /* 0x0000000e020f7980 */ /* 0x002162000c101900 */
[----:B------:R-:W-:Y:S05]  /*0b60*/  BRA `(.L_x_9) ;  /* 0x0000000000207947 */ /* 0x000fea0003800000 */
.L_x_8:
[----:B------:R-:W-:Y:S02]  /*0b70*/  ULDC.64 UR4, c[0x0][0x590] ;  /* 0x0001640000047ab9 */ /* 0x000fe40000000a00 */
[----:B------:R-:W-:-:S04]  /*0b80*/  ISETP.NE.U32.AND P0, PT, RZ, UR4, PT ;  /* 0x00000004ff007c0c */ /* 0x000fc8000bf05070 */
[----:B------:R-:W-:-:S13]  /*0b90*/  ISETP.NE.AND.EX P0, PT, RZ, UR5, PT, P0 ;  /* 0x00000005ff007c0c */ /* 0x000fda000bf05300 */
[----:B------:R-:W-:Y:S05]  /*0ba0*/  @!P0 BRA `(.L_x_10) ;  /* 0x00000000000c8947 */ /* 0x000fea0003800000 */
[----:B0-----:R-:W1:Y:S02]  /*0bb0*/  LDC.64 R2, c[0x0][0x590] ;  /* 0x00016400ff027b82 */ /* 0x001e640000000a00 */
[----:B-1----:R1:W5:Y:S01]  /*0bc0*/  LDG.E R15, desc[UR14][R2.64] ;  /* 0x0000000e020f7981 */ /* 0x002362000c1e1900 */
[----:B------:R-:W-:Y:S05]  /*0bd0*/  BRA `(.L_x_9) ;  /* 0x0000000000047947 */ /* 0x000fea0003800000 */
.L_x_10:
[----:B-1----:R-:W3:Y:S02]  /*0be0*/  LDC R15, c[0x0][0x584] ;  /* 0x00016100ff0f7b82 */ /* 0x002ee40000000800 */
.L_x_9:
[----:B------:R-:W4:Y:S01]  /*0bf0*/  LDC R0, c[0x0][0x65c] ;  /* 0x00019700ff007b82 */ /* 0x000f220000000800 */
[----:B------:R-:W-:Y:S01]  /*0c00*/  ULDC UR8, c[0x0][0x28c] ;  /* 0x0000a30000087ab9 */ /* 0x000fe20000000800 */
[----:B------:R-:W-:Y:S01]  /*0c10*/  ISETP.NE.AND P0, PT, R6, 0x2, PT ;  /* 0x000000020600780c */ /* 0x000fe20003f05270 */
[----:B------:R-:W-:Y:S01]  /*0c20*/  UIADD3 UR8, UR8, 0x7f, URZ ;  /* 0x0000007f08087890 */ /* 0x000fe2000fffe03f */
[----:B------:R-:W-:Y:S01]  /*0c30*/  IMAD.U32 R4, RZ, RZ, UR13 ;  /* 0x0000000dff047e24 */ /* 0x000fe2000f8e00ff */
[----:B------:R-:W-:Y:S01]  /*0c40*/  UMOV UR5, URZ ;  /* 0x0000003f00057c82 */ /* 0x000fe20008000000 */
[----:B------:R-:W-:Y:S01]  /*0c50*/  UMOV UR4, URZ ;  /* 0x0000003f00047c82 */ /* 0x000fe20008000000 */
[----:B------:R-:W-:-:S04]  /*0c60*/  USHF.R.S32.HI UR9, URZ, 0x1f, UR8 ;  /* 0x0000001f3f097899 */ /* 0x000fc80008011408 */
[----:B------:R-:W-:Y:S01]  /*0c70*/  ULEA.HI UR9, UR9, UR8, URZ, 0x7 ;  /* 0x0000000809097291 */ /* 0x000fe2000f8f383f */
[----:B----4-:R-:W-:-:S13]  /*0c80*/  ISETP.NE.AND P2, PT, R0, 0x1, PT ;  /* 0x000000010000780c */ /* 0x010fda0003f45270 */
[----:B01----:R-:W0:Y:S01]  /*0c90*/  @P2 LDC R3, c[0x0][0x10] ;  /* 0x00000400ff032b82 */ /* 0x003e220000000800 */
[----:B------:R-:W-:Y:S02]  /*0ca0*/  @P2 IMAD.MOV.U32 R17, RZ, RZ, RZ ;  /* 0x000000ffff112224 */ /* 0x000fe400078e00ff */
[----:B------:R-:W-:-:S05]  /*0cb0*/  @P2 IMAD.MOV.U32 R5, RZ, RZ, RZ ;  /* 0x000000ffff052224 */ /* 0x000fca00078e00ff */
[----:B------:R-:W1:Y:S01]  /*0cc0*/  @!P2 LDC R9, c[0x0][0xc] ;  /* 0x00000300ff09ab82 */ /* 0x000e620000000800 */
[----:B------:R-:W-:Y:S01]  /*0cd0*/  ULDC UR6, c[0x0][0xc] ;  /* 0x0000030000067ab9 */ /* 0x000fe20000000800 */
[----:B------:R-:W-:Y:S02]  /*0ce0*/  ULDC UR7, c[0x0][0x10] ;  /* 0x0000040000077ab9 */ /* 0x000fe40000000800 */
[----:B------:R-:W-:-:S04]  /*0cf0*/  UIMAD.WIDE.U32 UR6, UR6, UR7, URZ ;  /* 0x00000007060672a5 */ /* 0x000fc8000f8e003f */
[----:B------:R-:W4:Y:S01]  /*0d00*/  LDC R8, c[0x0][0x14] ;  /* 0x00000500ff087b82 */ /* 0x000f220000000800 */
[----:B0-----:R-:W-:Y:S01]  /*0d10*/  @P2 IMAD.WIDE.U32 R2, R3, UR13, R16 ;  /* 0x0000000d03022c25 */ /* 0x001fe2000f8e0010 */
[----:B------:R-:W-:-:S03]  /*0d20*/  USHF.R.S32.HI UR13, URZ, 0x7, UR9 ;  /* 0x000000073f0d7899 */ /* 0x000fc60008011409 */
[----:B------:R-:W-:Y:S02]  /*0d30*/  @P2 IMAD.IADD R3, R3, 0x1, R5 ;  /* 0x0000000103032824 */ /* 0x000fe400078e0205 */
[----:B------:R-:W-:Y:S02]  /*0d40*/  IMAD.MOV.U32 R5, RZ, RZ, RZ ;  /* 0x000000ffff057224 */ /* 0x000fe400078e00ff */
[----:B-1----:R-:W-:-:S04]  /*0d50*/  @!P2 IMAD.WIDE.U32 R4, R16, R9, R4 ;  /* 0x000000091004a225 */ /* 0x002fc800078e0004 */
[----:B------:R-:W-:Y:S02]  /*0d60*/  @!P2 IMAD.MOV.U32 R2, RZ, RZ, R4 ;  /* 0x000000ffff02a224 */ /* 0x000fe400078e0004 */
[C---:B----4-:R-:W-:Y:S02]  /*0d70*/  IMAD R21, R8.reuse, UR7, RZ ;  /* 0x0000000708157c24 */ /* 0x050fe4000f8e02ff */
[----:B------:R-:W-:Y:S01]  /*0d80*/  IMAD.WIDE.U32 R8, R8, UR6, RZ ;  /* 0x0000000608087c25 */ /* 0x000fe2000f8e00ff */
[----:B------:R-:W-:-:S03]  /*0d90*/  ULDC.64 UR6, c[0x0][0x650] ;  /* 0x0001940000067ab9 */ /* 0x000fc60000000a00 */
[----:B------:R-:W-:Y:S02]  /*0da0*/  @!P2 IMAD.MOV.U32 R3, RZ, RZ, R5 ;  /* 0x000000ffff03a224 */ /* 0x000fe400078e0005 */
[----:B------:R-:W-:Y:S01]  /*0db0*/  IMAD.IADD R0, R9, 0x1, R21 ;  /* 0x0000000109007824 */ /* 0x000fe200078e0215 */
[----:B------:R-:W-:Y:S06]  /*0dc0*/  @P0 BRA `(.L_x_11) ;  /* 0x0000000000200947 */ /* 0x000fec0003800000 */
[----:B------:R-:W-:Y:S01]  /*0dd0*/  UISETP.GE.U32.AND UP0, UPT, UR13, 0x5, UPT ;  /* 0x000000050d00788c */ /* 0x000fe2000bf06070 */
[----:B------:R-:W-:Y:S01]  /*0de0*/  IADD3 R2, P0, R2, R8, RZ ;  /* 0x0000000802027210 */ /* 0x000fe20007f1e0ff */
[----:B------:R-:W-:-:S04]  /*0df0*/  UIMAD.WIDE.U32 UR4, UR13, -0x33333333, URZ ;  /* 0xcccccccd0d0478a5 */ /* 0x000fc8000f8e003f */
[----:B------:R-:W-:Y:S01]  /*0e00*/  USHF.R.U32.HI UR5, URZ, 0x2, UR5 ;  /* 0x000000023f057899 */ /* 0x000fe20008011605 */
[----:B------:R-:W-:Y:S02]  /*0e10*/  IMAD.X R3, R0, 0x1, R3, P0 ;  /* 0x0000000100037824 */ /* 0x000fe400000e0603 */
[----:B------:R-:W-:Y:S02]  /*0e20*/  UMOV UR4, URZ ;  /* 0x0000003f00047c82 */ /* 0x000fe40008000000 */
[----:B------:R-:W-:Y:S02]  /*0e30*/  @UP0 ULOP3.LUT UR4, UR5, 0x1, URZ, 0xc0, !UPT ;  /* 0x0000000105040892 */ /* 0x000fe4000f8ec03f */
[----:B------:R-:W-:-:S12]  /*0e40*/  UIMAD UR5, UR5, -0x5, UR13 ;  /* 0xfffffffb050578a4 */ /* 0x000fd8000f8e020d */
.L_x_11:
[----:B------:R-:W-:Y:S01]  /*0e50*/  ISETP.GE.U32.AND P0, PT, R2, UR6, PT ;  /* 0x0000000602007c0c */ /* 0x000fe2000bf06070 */
[----:B------:R-:W-:Y:S01]  /*0e60*/  IMAD.MOV.U32 R6, RZ, RZ, -0x1 ;  /* 0xffffffffff067424 */ /* 0x000fe200078e00ff */
[----:B------:R-:W-:Y:S01]  /*0e70*/  PRMT R20, RZ, 0x7610, R20 ;  /* 0x00007610ff147816 */ /* 0x000fe20000000014 */
[----:B------:R-:W-:Y:S01]  /*0e80*/  IMAD.MOV.U32 R5, RZ, RZ, -0x1 ;  /* 0xffffffffff057424 */ /* 0x000fe200078e00ff */
[----:B------:R-:W-:Y:S01]  /*0e90*/  ISETP.GE.U32.AND.EX P0, PT, R3, UR7, PT, P0 ;  /* 0x0000000703007c0c */ /* 0x000fe2000bf06100 */
[----:B------:R-:W-:-:S12]  /*0ea0*/  IMAD.MOV.U32 R4, RZ, RZ, -0x1 ;  /* 0xffffffffff047424 */ /* 0x000fd800078e00ff */
[----:B------:R-:W-:Y:S05]  /*0eb0*/  @P0 BRA `(.L_x_12) ;  /* 0x0000000400240947 */ /* 0x000fea0003800000 */
[----:B------:R-:W0:Y:S01]  /*0ec0*/  LDC.64 R30, c[0x0][0x628] ;  /* 0x00018a00ff1e7b82 */ /* 0x000e220000000a00 */
[----:B------:R-:W-:Y:S02]  /*0ed0*/  IMAD.MOV.U32 R4, RZ, RZ, R2 ;  /* 0x000000ffff047224 */ /* 0x000fe400078e0002 */
[----:B------:R-:W-:-:S05]  /*0ee0*/  IMAD.MOV.U32 R5, RZ, RZ, R3 ;  /* 0x000000ffff057224 */ /* 0x000fca00078e0003 */
[----:B------:R-:W1:Y:S08]  /*0ef0*/  LDC R6, c[0x0][0x630] ;  /* 0x00018c00ff067b82 */ /* 0x000e700000000800 */
[----:B------:R-:W4:Y:S01]  /*0f00*/  LDC.64 R32, c[0x0][0x620] ;  /* 0x00018800ff207b82 */ /* 0x000f220000000a00 */
[----:B0-----:R-:W-:-:S04]  /*0f10*/  ISETP.NE.U32.AND P0, PT, R30, RZ, PT ;  /* 0x000000ff1e00720c */ /* 0x001fc80003f05070 */
[----:B------:R-:W-:-:S13]  /*0f20*/  ISETP.NE.AND.EX P0, PT, R31, RZ, PT, P0 ;  /* 0x000000ff1f00720c */ /* 0x000fda0003f05300 */
[----:B-1--4-:R-:W-:Y:S05]  /*0f30*/  @!P0 BRA `(.L_x_13) ;  /* 0x0000000000288947 */ /* 0x012fea0003800000 */
[----:B------:R-:W0:Y:S02]  /*0f40*/  LDC R23, c[0x0][0x634] ;  /* 0x00018d00ff177b82 */ /* 0x000e240000000800 */
[----:B0-----:R-:W-:-:S05]  /*0f50*/  IADD3 R23, P0, R2, R23, RZ ;  /* 0x0000001702177210 */ /* 0x001fca0007f1e0ff */
[----:B------:R-:W-:-:S04]  /*0f60*/  IMAD.X R29, RZ, RZ, R3, P0 ;  /* 0x000000ffff1d7224 */ /* 0x000fc800000e0603 */
[----:B------:R-:W-:-:S04]  /*0f70*/  IMAD.WIDE.U32 R4, R29, R30, RZ ;  /* 0x0000001e1d047225 */ /* 0x000fc800078e00ff */
[----:B------:R-:W-:-:S04]  /*0f80*/  IMAD.WIDE.U32 R20, P0, R23, R31, R4 ;  /* 0x0000001f17147225 */ /* 0x000fc80007800004 */
[----:B------:R-:W-:-:S04]  /*0f90*/  IMAD.WIDE.U32 R4, R23, R30, RZ ;  /* 0x0000001e17047225 */ /* 0x000fc800078e00ff */
[----:B------:R-:W-:Y:S01]  /*0fa0*/  IMAD.X R23, RZ, RZ, RZ, P0 ;  /* 0x000000ffff177224 */ /* 0x000fe200000e06ff */
[----:B------:R-:W-:Y:S01]  /*0fb0*/  IADD3 RZ, P0, R5, R20, RZ ;  /* 0x0000001405ff7210 */ /* 0x000fe20007f1e0ff */
[----:B------:R-:W-:-:S04]  /*0fc0*/  IMAD.MOV.U32 R22, RZ, RZ, R21 ;  /* 0x000000ffff167224 */ /* 0x000fc800078e0015 */
[----:B------:R-:W-:-:S08]  /*0fd0*/  IMAD.WIDE.U32.X R4, R29, R31, R22, P0 ;  /* 0x0000001f1d047225 */ /* 0x000fd000000e0416 */
.L_x_13:
[----:B------:R-:W0:Y:S01]  /*0fe0*/  LDC.64 R34, c[0x0][0x640] ;  /* 0x00019000ff227b82 */ /* 0x000e220000000a00 */
[-CC-:B------:R-:W-:Y:S01]  /*0ff0*/  SHF.R.U64 R36, R4, R6.reuse, R5.reuse ;  /* 0x0000000604247219 */ /* 0x180fe20000001205 */
[----:B------:R-:W-:Y:S01]  /*1000*/  IMAD.MOV.U32 R39, RZ, RZ, 0x1 ;  /* 0x00000001ff277424 */ /* 0x000fe200078e00ff */
[----:B------:R-:W-:Y:S02]  /*1010*/  SHF.R.U32.HI R4, RZ, R6, R5 ;  /* 0x00000006ff047219 */ /* 0x000fe40000011605 */
[----:B------:R-:W-:-:S03]  /*1020*/  IADD3 R21, P0, RZ, -R36, RZ ;  /* 0x80000024ff157210 */ /* 0x000fc60007f1e0ff */
[----:B------:R-:W1:Y:S02]  /*1030*/  LDC R20, c[0x0][0x618] ;  /* 0x00018600ff147b82 */ /* 0x000e640000000800 */
[----:B------:R-:W-:-:S04]  /*1040*/  IMAD.X R5, RZ, RZ, ~R4, P0 ;  /* 0x000000ffff057224 */ /* 0x000fc800000e0e04 */
[-C--:B------:R-:W-:Y:S02]  /*1050*/  IMAD R6, R5, R32.reuse, RZ ;  /* 0x0000002005067224 */ /* 0x080fe400078e02ff */
[----:B------:R-:W4:Y:S01]  /*1060*/  LDC R23, c[0x0][0x608] ;  /* 0x00018200ff177b82 */ /* 0x000f220000000800 */
[----:B------:R-:W-:-:S04]  /*1070*/  IMAD.WIDE.U32 R4, R21, R32, R2 ;  /* 0x0000002015047225 */ /* 0x000fc800078e0002 */
[----:B------:R-:W-:-:S03]  /*1080*/  IMAD R21, R21, R33, R6 ;  /* 0x0000002115157224 */ /* 0x000fc600078e0206 */
[----:B------:R-:W2:Y:S01]  /*1090*/  LDC R26, c[0x0][0x658] ;  /* 0x00019600ff1a7b82 */ /* 0x000ea20000000800 */
[----:B------:R-:W-:Y:S01]  /*10a0*/  IMAD.IADD R5, R5, 0x1, R21 ;  /* 0x0000000105057824 */ /* 0x000fe200078e0215 */
[----:B0-----:R-:W-:Y:S01]  /*10b0*/  ISETP.NE.U32.AND P0, PT, R34, RZ, PT ;  /* 0x000000ff2200720c */ /* 0x001fe20003f05070 */
[----:B------:R-:W-:-:S03]  /*10c0*/  IMAD.MOV.U32 R21, RZ, RZ, -0x1 ;  /* 0xffffffffff157424 */ /* 0x000fc600078e00ff */
[----:B------:R-:W-:Y:S02]  /*10d0*/  ISETP.NE.AND.EX P0, PT, R35, RZ, PT, P0 ;  /* 0x000000ff2300720c */ /* 0x000fe40003f05300 */
[----:B------:R-:W0:Y:S01]  /*10e0*/  LDC R33, c[0x0][0x600] ;  /* 0x00018000ff217b82 */ /* 0x000e220000000800 */
[-CC-:B-1----:R-:W-:Y:S02]  /*10f0*/  SHF.R.U64 R31, R4, R20.reuse, R5.reuse ;  /* 0x00000014041f7219 */ /* 0x182fe40000001205 */
[----:B------:R-:W-:-:S05]  /*1100*/  SHF.R.U32.HI R4, RZ, R20, R5 ;  /* 0x00000014ff047219 */ /* 0x000fca0000011605 */
[----:B------:R-:W1:Y:S01]  /*1110*/  LDC R28, c[0x0][0x648] ;  /* 0x00019200ff1c7b82 */ /* 0x000e620000000800 */
[-CC-:B----4-:R-:W-:Y:S02]  /*1120*/  SHF.R.U64 R41, R31, R23.reuse, R4.reuse ;  /* 0x000000171f297219 */ /* 0x190fe40000001204 */
[----:B------:R-:W-:-:S05]  /*1130*/  SHF.R.U32.HI R5, RZ, R23, R4 ;  /* 0x00000017ff057219 */ /* 0x000fca0000011604 */
[----:B------:R-:W4:Y:S01]  /*1140*/  LDC R37, c[0x0][0x638] ;  /* 0x00018e00ff257b82 */ /* 0x000f220000000800 */
[-C--:B--2---:R-:W-:Y:S02]  /*1150*/  SHF.L.U32 R4, R21, R26.reuse, RZ ;  /* 0x0000001a15047219 */ /* 0x084fe400000006ff */
[--C-:B------:R-:W-:Y:S02]  /*1160*/  SHF.R.U64 R32, R41, R26, R5.reuse ;  /* 0x0000001a29207219 */ /* 0x100fe40000001205 */
[----:B------:R-:W-:Y:S02]  /*1170*/  LOP3.LUT R6, RZ, R4, RZ, 0x33, !PT ;  /* 0x00000004ff067212 */ /* 0x000fe400078e33ff */
[----:B------:R-:W-:Y:S01]  /*1180*/  SHF.R.U32.HI R5, RZ, R26, R5 ;  /* 0x0000001aff057219 */ /* 0x000fe20000011605 */
[----:B------:R-:W2:Y:S01]  /*1190*/  LDC R30, c[0x0][0x610] ;  /* 0x00018400ff1e7b82 */ /* 0x000ea20000000800 */
[----:B------:R-:W-:Y:S01]  /*11a0*/  IMAD.MOV.U32 R4, RZ, RZ, R32 ;  /* 0x000000ffff047224 */ /* 0x000fe200078e0020 */
[----:B------:R-:W-:Y:S06]  /*11b0*/  @!P0 BRA `(.L_x_14) ;  /* 0x0000000000288947 */ /* 0x000fec0003800000 */
[----:B------:R-:W3:Y:S02]  /*11c0*/  LDC R23, c[0x0][0x64c] ;  /* 0x00019300ff177b82 */ /* 0x000ee40000000800 */
[----:B---3--:R-:W-:-:S05]  /*11d0*/  IADD3 R23, P0, R32, R23, RZ ;  /* 0x0000001720177210 */ /* 0x008fca0007f1e0ff */
        /* <DEDUP_REMOVED lines=8> */
.L_x_14:
[----:B-1----:R-:W-:Y:S01]  /*1260*/  SHF.R.U64 R17, R4, R28, R5 ;  /* 0x0000001c04117219 */ /* 0x002fe20000001205 */
[----:B------:R-:W-:Y:S01]  /*1270*/  @P2 IMAD R25, R27, R24, R16 ;  /* 0x000000181b192224 */ /* 0x000fe200078e0210 */
[----:B------:R-:W-:Y:S02]  /*1280*/  SHF.L.U32 R4, R39, R26, RZ ;  /* 0x0000001a27047219 */ /* 0x000fe400000006ff */
[----:B------:R-:W-:Y:S01]  /*1290*/  LOP3.LUT R5, R41, R6, RZ, 0xc0, !PT ;  /* 0x0000000629057212 */ /* 0x000fe200078ec0ff */
[----:B0-----:R-:W-:Y:S02]  /*12a0*/  VIADD R6, R33, 0xffffffff ;  /* 0xffffffff21067836 */ /* 0x001fe40000000000 */
[----:B------:R-:W-:Y:S02]  /*12b0*/  IMAD.MOV R20, RZ, RZ, -R17 ;  /* 0x000000ffff147224 */ /* 0x000fe400078e0a11 */
[----:B------:R-:W-:Y:S01]  /*12c0*/  IMAD R16, R4, R17, R5 ;  /* 0x0000001104107224 */ /* 0x000fe200078e0205 */
[----:B------:R-:W-:Y:S01]  /*12d0*/  LOP3.LUT R17, R31, R6, RZ, 0xc0, !PT ;  /* 0x000000061f117212 */ /* 0x000fe200078ec0ff */
[----:B----4-:R-:W-:-:S02]  /*12e0*/  IMAD R4, R20, R37, R32 ;  /* 0x0000002514047224 */ /* 0x010fc400078e0220 */
[----:B--2---:R-:W-:Y:S02]  /*12f0*/  IMAD R6, R16, R30, R25 ;  /* 0x0000001e10067224 */ /* 0x004fe400078e0219 */
[----:B------:R-:W-:Y:S02]  /*1300*/  IMAD R17, R4, R33, R17 ;  /* 0x0000002104117224 */ /* 0x000fe400078e0211 */
[----:B------:R-:W-:Y:S02]  /*1310*/  IMAD.MOV.U32 R20, RZ, RZ, 0x1 ;  /* 0x00000001ff147424 */ /* 0x000fe400078e00ff */
[----:B------:R-:W-:Y:S01]  /*1320*/  IMAD.MOV.U32 R4, RZ, RZ, R36 ;  /* 0x000000ffff047224 */ /* 0x000fe200078e0024 */
[----:B------:R-:W-:Y:S02]  /*1330*/  SEL R5, R17, R6, !P2 ;  /* 0x0000000611057207 */ /* 0x000fe40005000000 */
[----:B------:R-:W-:-:S07]  /*1340*/  SEL R6, R6, R17, !P2 ;  /* 0x0000001106067207 */ /* 0x000fce0005000000 */
.L_x_12:
[----:B------:R-:W-:Y:S05]  /*1350*/  @!P3 BRA `(.L_x_15) ;  /* 0x00000000000cb947 */ /* 0x000fea0003800000 */
[----:B------:R-:W-:Y:S01]  /*1360*/  UCGABAR_WAIT ;  /* 0x0000000000007dc7 */ /* 0x000fe20008000000 */
[----:B------:R-:W-:Y:S01]  /*1370*/  CCTL.IVALL ;  /* 0x00000000ff00798f */ /* 0x000fe20002000000 */
[----:B------:R-:W-:Y:S05]  /*1380*/  BRA `(.L_x_16) ;  /* 0x0000000000047947 */ /* 0x000fea0003800000 */
.L_x_15:
[----:B------:R-:W-:Y:S06]  /*1390*/  BAR.SYNC.DEFER_BLOCKING 0x0 ;  /* 0x0000000000007b1d */ /* 0x000fec0000010000 */
.L_x_16:
[----:B------:R-:W-:Y:S05]  /*13a0*/  @!P4 BRA `(.L_x_17) ;  /* 0x0000006c00c8c947 */ /* 0x000fea0003800000 */
[----:B------:R-:W-:-:S13]  /*13b0*/  ISETP.GT.U32.AND P0, PT, R38, 0x1, PT ;  /* 0x000000012600780c */ /* 0x000fda0003f04070 */
[----:B------:R-:W-:Y:S05]  /*13c0*/  @P0 EXIT ;  /* 0x000000000000094d */ /* 0x000fea0003800000 */
.L_x_18:
[----:B------:R-:W-:-:S08]  /*13d0*/  NOP ;  /* 0x0000000000007918 */ /* 0x000fd00000000000 */
[----:B------:R-:W0:Y:S02]  /*13e0*/  USETMAXREG.TRY_ALLOC.CTAPOOL UP0, 0xe8 ;  /* 0x000000e8000079c8 */ /* 0x000e240008000600 */
[----:B0-----:R-:W-:-:S13]  /*13f0*/  PLOP3.LUT P0, PT, PT, PT, UP0, 0x80, 0x0 ;  /* 0x000000000000781c */ /* 0x001fda0003f0f008 */
[----:B------:R-:W-:Y:S05]  /*1400*/  @!P0 BRA `(.L_x_18) ;  /* 0xfffffffc00f08947 */ /* 0x000fea000383ffff */
[----:B------:R-:W-:-:S13]  /*1410*/  LOP3.LUT P0, RZ, R20, 0xff, RZ, 0xc0, !PT ;  /* 0x000000ff14ff7812 */ /* 0x000fda000780c0ff */
[----:B------:R-:W-:Y:S05]  /*1420*/  @!P0 EXIT ;  /* 0x000000000000894d */ /* 0x000fea0003800000 */
[----:B------:R-:W0:Y:S01]  /*1430*/  S2UR UR6, SR_CgaCtaId ;  /* 0x00000000000679c3 */ /* 0x000e220000008800 */
[CC--:B------:R-:W-:Y:S01]  /*1440*/  LEA.HI R11, R19.reuse, R10.reuse, RZ, 0x2 ;  /* 0x0000000a130b7211 */ /* 0x0c0fe200078f10ff */
[----:B------:R-:W-:Y:S01]  /*1450*/  UIADD3 UR7, UR11, -0x1, URZ ;  /* 0xffffffff0b077890 */ /* 0x000fe2000fffe03f */
[----:B------:R-:W-:Y:S01]  /*1460*/  LEA.HI R19, R19, R10, RZ, 0x5 ;  /* 0x0000000a13137211 */ /* 0x000fe200078f28ff */
[----:B------:R-:W-:Y:S01]  /*1470*/  UMOV UR9, 0x400 ;  /* 0x0000040000097882 */ /* 0x000fe20000000000 */
[--C-:B------:R-:W-:Y:S01]  /*1480*/  SHF.R.S32.HI R18, RZ, 0x2, R11.reuse ;  /* 0x00000002ff127819 */ /* 0x100fe2000001140b */
[----:B------:R-:W-:Y:S01]  /*1490*/  UISETP.LT.AND UP0, UPT, UR13, 0x1, UPT ;  /* 0x000000010d00788c */ /* 0x000fe2000bf01270 */
[----:B------:R-:W-:Y:S01]  /*14a0*/  SHF.R.S32.HI R17, RZ, 0x1f, R11 ;  /* 0x0000001fff117819 */ /* 0x000fe2000001140b */
[----:B------:R-:W-:Y:S01]  /*14b0*/  USHF.L.U32 UR21, UR13, 0x1, URZ ;  /* 0x000000010d157899 */ /* 0x000fe2000800063f */
[----:B------:R-:W-:Y:S01]  /*14c0*/  LOP3.LUT R11, R11, 0xfffffffc, RZ, 0xc0, !PT ;  /* 0xfffffffc0b0b7812 */ /* 0x000fe200078ec0ff */
[----:B------:R-:W-:Y:S01]  /*14d0*/  USEL UR10, UR13, 0x1, UP0 ;  /* 0x000000010d0a7887 */ /* 0x000fe20008000000 */
[----:B------:R-:W-:Y:S01]  /*14e0*/  LEA.HI R17, R17, R18, RZ, 0x3 ;  /* 0x0000001211117211 */ /* 0x000fe200078f18ff */
[----:B------:R-:W-:Y:S01]  /*14f0*/  UISETP.NE.AND UP0, UPT, UR7, URZ, UPT ;  /* 0x0000003f0700728c */ /* 0x000fe2000bf05270 */
[----:B------:R-:W-:Y:S01]  /*1500*/  LOP3.LUT R148, R7, 0x1, RZ, 0xfc, !PT ;  /* 0x0000000107947812 */ /* 0x000fe200078efcff */
[----:B------:R-:W-:Y:S01]  /*1510*/  IMAD.IADD R16, R10, 0x1, -R11 ;  /* 0x000000010a107824 */ /* 0x000fe200078e0a0b */
[----:B------:R-:W-:Y:S01]  /*1520*/  LOP3.LUT R17, R17, 0xfffffff8, RZ, 0xc0, !PT ;  /* 0xfffffff811117812 */ /* 0x000fe200078ec0ff */
[----:B------:R-:W-:-:S04]  /*1530*/  UIADD3 UR10, -UR10, UR13, URZ ;  /* 0x0000000d0a0a7290 */ /* 0x000fc8000fffe13f */
[----:B------:R-:W-:Y:S01]  /*1540*/  IMAD.IADD R18, R18, 0x1, -R17 ;  /* 0x0000000112127824 */ /* 0x000fe200078e0a11 */
[----:B------:R-:W-:Y:S01]  /*1550*/  SHF.R.S32.HI R17, RZ, 0x5, R19 ;  /* 0x00000005ff117819 */ /* 0x000fe20000011413 */
[----:B0-----:R-:W-:-:S03]  /*1560*/  ULEA UR9, UR6, UR9, 0x18 ;  /* 0x0000000906097291 */ /* 0x001fc6000f8ec03f */
[--C-:B------:R-:W-:Y:S01]  /*1570*/  SHF.R.S32.HI R19, RZ, 0x1f, R18.reuse ;  /* 0x0000001fff137819 */ /* 0x100fe20000011412 */
[----:B------:R-:W-:Y:S01]  /*1580*/  USHF.L.U32 UR6, UR7, 0x3, URZ ;  /* 0x0000000307067899 */ /* 0x000fe2000800063f */
[C-C-:B------:R-:W-:Y:S01]  /*1590*/  IMAD R20, R17.reuse, -0x10, -R18.reuse ;  /* 0xfffffff011147824 */ /* 0x140fe200078e0a12 */
[----:B------:R-:W-:Y:S02]  /*15a0*/  USEL UR7, URZ, 0x1, UP0 ;  /* 0x000000013f077887 */ /* 0x000fe40008000000 */
[----:B------:R-:W-:Y:S01]  /*15b0*/  ULOP3.LUT UR6, UR6, 0x8, URZ, 0xc0, !UPT ;  /* 0x0000000806067892 */ /* 0x000fe2000f8ec03f */
[----:B------:R-:W-:Y:S01]  /*15c0*/  IMAD.WIDE R10, R17, 0x10, R18 ;  /* 0x00000010110a7825 */ /* 0x000fe200078e0212 */
[----:B------:R-:W-:Y:S02]  /*15d0*/  UIADD3 UR22, UR9, 0x60, URZ ;  /* 0x0000006009167890 */ /* 0x000fe4000fffe03f */
[----:B------:R-:W-:Y:S01]  /*15e0*/  ULOP3.LUT UR23, UR6, 0x8, URZ, 0x3c, !UPT ;  /* 0x0000000806177892 */ /* 0x000fe2000f8e3c3f */
[----:B------:R-:W-:Y:S01]  /*15f0*/  IMAD.U32 R150, RZ, RZ, UR7 ;  /* 0x00000007ff967e24 */ /* 0x000fe2000f8e00ff */
[----:B------:R-:W-:-:S02]  /*1600*/  ULOP3.LUT UR12, UR6, 0x18, URZ, 0x3c, !UPT ;  /* 0x00000018060c7892 */ /* 0x000fc4000f8e3c3f */
[----:B------:R-:W-:Y:S01]  /*1610*/  ULEA UR11, UR11, UR22, 0x3 ;  /* 0x000000160b0b7291 */ /* 0x000fe2000f8e183f */
[----:B------:R-:W-:Y:S02]  /*1620*/  ULDC UR6, c[0x0][0x284] ;  /* 0x0000a10000067ab9 */ /* 0x000fe40000000800 */
[----:B------:R-:W-:-:S09]  /*1630*/  VIADD R17, R20, UR6 ;  /* 0x0000000614117c36 */ /* 0x000fd20008000000 */
.L_x_173:
[----:B------:R-:W-:Y:S01]  /*1640*/  SHF.L.U32 R18, R150, 0x1f, RZ ;  /* 0x0000001f96127819 */ /* 0x000fe200000006ff */
[----:B------:R-:W0:Y:S01]  /*1650*/  LDC R19, c[0x0][0x28c] ;  /* 0x0000a300ff137b82 */ /* 0x000e220000000800 */
[----:B------:R-:W-:Y:S01]  /*1660*/  UMOV UR6, URZ ;  /* 0x0000003f00067c82 */ /* 0x000fe20008000000 */
[----:B------:R-:W-:Y:S01]  /*1670*/  UMOV UR20, UR5 ;  /* 0x0000000500147c82 */ /* 0x000fe20008000000 */
[----:B-1----:R-:W1:Y:S01]  /*1680*/  SYNCS.PHASECHK.TRANS64.TRYWAIT P0, [UR11+-0x8], R18 ;  /* 0xfffff812ff0075a7 */ /* 0x002e62000800014b */
[----:B0-----:R-:W-:Y:S01]  /*1690*/  ISETP.GE.AND P1, PT, R19, 0x1, PT ;  /* 0x000000011300780c */ /* 0x001fe20003f26270 */
[----:B-1-34-:R-:W-:-:S12]  /*16a0*/  @!P0 BRA `(.L_x_19) ;  /* 0x0000007c00688947 */ /* 0x01afd80003800000 */
.L_x_196:
[----:B------:R-:W-:Y:S01]  /*16b0*/  UMOV UR7, URZ ;  /* 0x0000003f00077c82 */ /* 0x000fe20008000000 */
[----:B------:R-:W-:Y:S01]  /*16c0*/  UMOV UR8, URZ ;  /* 0x0000003f00087c82 */ /* 0x000fe20008000000 */
[----:B------:R-:W-:Y:S02]  /*16d0*/  CS2R R88, SRZ ;  /* 0x0000000000587805 */ /* 0x000fe4000001ff00 */
[----:B------:R-:W-:Y:S02]  /*16e0*/  CS2R R22, SRZ ;  /* 0x0000000000167805 */ /* 0x000fe4000001ff00 */
[----:B------:R-:W-:Y:S02]  /*16f0*/  CS2R R90, SRZ ;  /* 0x00000000005a7805 */ /* 0x000fe4000001ff00 */
[----:B------:R-:W-:Y:S02]  /*1700*/  CS2R R92, SRZ ;  /* 0x00000000005c7805 */ /* 0x000fe4000001ff00 */
[----:B------:R-:W-:-:S02]  /*1710*/  CS2R R94, SRZ ;  /* 0x00000000005e7805 */ /* 0x000fc4000001ff00 */
[----:B------:R-:W-:Y:S02]  /*1720*/  CS2R R96, SRZ ;  /* 0x0000000000607805 */ /* 0x000fe4000001ff00 */
        /* <DEDUP_REMOVED lines=24> */
[----:B------:R-:W-:Y:S01]  /*18b0*/  CS2R R146, SRZ ;  /* 0x0000000000927805 */ /* 0x000fe2000001ff00 */
[----:B------:R-:W-:Y:S01]  /*18c0*/  IMAD.MOV.U32 R149, RZ, RZ, RZ ;  /* 0x000000ffff957224 */ /* 0x000fe200078e00ff */
[----:B------:R-:W-:Y:S01]  /*18d0*/  CS2R R24, SRZ ;  /* 0x0000000000187805 */ /* 0x000fe2000001ff00 */
[----:B------:R-:W-:Y:S01]  /*18e0*/  IMAD.MOV.U32 R151, RZ, RZ, RZ ;  /* 0x000000ffff977224 */ /* 0x000fe200078e00ff */
[----:B------:R-:W-:Y:S01]  /*18f0*/  CS2R R26, SRZ ;  /* 0x00000000001a7805 */ /* 0x000fe2000001ff00 */
[----:B------:R-:W-:Y:S01]  /*1900*/  IMAD.U32 R152, RZ, RZ, UR4 ;  /* 0x00000004ff987e24 */ /* 0x000fe2000f8e00ff */
        /* <DEDUP_REMOVED lines=29> */
[----:B------:R-:W-:Y:S01]  /*1ae0*/  CS2R R86, SRZ ;  /* 0x0000000000567805 */ /* 0x000fe2000001ff00 */
[----:B------:R-:W-:Y:S06]  /*1af0*/  @!P1 BRA `(.L_x_20) ;  /* 0x00000008006c9947 */ /* 0x000fec0003800000 */
[----:B------:R-:W-:-:S13]  /*1b00*/  ISETP.NE.AND P1, PT, R148, 0x3, PT ;  /* 0x000000039400780c */ /* 0x000fda0003f25270 */
[----:B------:R-:W-:Y:S05]  /*1b10*/  @!P1 BRA `(.L_x_21) ;  /* 0x0000000000049947 */ /* 0x000fea0003800000 */
[----:B------:R-:W-:Y:S01]  /*1b20*/  BPT.TRAP 0x1 ;  /* 0x000000040000795c */ /* 0x000fe20000300000 */
.L_x_21:
[----:B------:R-:W-:Y:S01]  /*1b30*/  ULEA UR6, UR5, UR9, 0x3 ;  /* 0x0000000905067291 */ /* 0x000fe2000f8e183f */
[----:B0-----:R-:W-:-:S05]  /*1b40*/  IMAD.U32 R18, RZ, RZ, UR4 ;  /* 0x00000004ff127e24 */ /* 0x001fca000f8e00ff */
[----:B------:R-:W-:-:S04]  /*1b50*/  SHF.L.U32 R18, R18, 0x1f, RZ ;  /* 0x0000001f12127819 */ /* 0x000fc800000006ff */
[----:B------:R0:W1:Y:S01]  /*1b60*/  SYNCS.PHASECHK.TRANS64.TRYWAIT P0, [UR6], R18 ;  /* 0x00000012ff0075a7 */ /* 0x0000620008000146 */
[----:B------:R-:W-:Y:S05]  /*1b70*/  @!P1 BRA `(.L_x_22) ;  /* 0x0000000000049947 */ /* 0x000fea0003800000 */
[----:B------:R-:W-:Y:S01]  /*1b80*/  BPT.TRAP 0x1 ;  /* 0x000000040000795c */ /* 0x000fe20000300000 */
.L_x_22:
[----:B-1----:R-:W-:Y:S05]  /*1b90*/  @P0 BRA `(.L_x_23) ;  /* 0x0000000000080947 */ /* 0x002fea0003800000 */
[----:B------:R-:W1:Y:S02]  /*1ba0*/  SYNCS.PHASECHK.TRANS64.TRYWAIT P0, [UR6], R18 ;  /* 0x00000012ff0075a7 */ /* 0x000e640008000146 */
[----:B-1----:R-:W-:Y:S05]  /*1bb0*/  @!P0 BRA `(.L_x_24) ;  /* 0x00000078003c8947 */ /* 0x002fea0003800000 */
.L_x_23:
[----:B------:R-:W-:Y:S01]  /*1bc0*/  UIADD3 UR6, UR9, 0x180, URZ ;  /* 0x0000018009067890 */ /* 0x000fe2000fffe03f */
[----:B------:R-:W-:Y:S01]  /*1bd0*/  WARPGROUP.ARRIVE ;  /* 0x00000000000079c5 */ /* 0x000fe20000000000 */
[----:B------:R-:W-:Y:S01]  /*1be0*/  UIADD3 UR7, UR9, 0xa180, URZ ;  /* 0x0000a18009077890 */ /* 0x000fe2000fffe03f */
[----:B------:R-:W-:Y:S01]  /*1bf0*/  CS2R R88, SRZ ;  /* 0x0000000000587805 */ /* 0x000fe2000001ff00 */
[----:B------:R-:W-:Y:S01]  /*1c00*/  USHF.R.U32.HI UR6, URZ, 0x4, UR6 ;  /* 0x000000043f067899 */ /* 0x000fe20008011606 */
[----:B------:R-:W-:Y:S01]  /*1c10*/  CS2R R22, SRZ ;  /* 0x0000000000167805 */ /* 0x000fe2000001ff00 */
[----:B------:R-:W-:Y:S01]  /*1c20*/  USHF.R.U32.HI UR7, URZ, 0x4, UR7 ;  /* 0x000000043f077899 */ /* 0x000fe20008011607 */
[----:B------:R-:W-:Y:S01]  /*1c30*/  CS2R R90, SRZ ;  /* 0x00000000005a7805 */ /* 0x000fe2000001ff00 */
[----:B------:R-:W-:Y:S01]  /*1c40*/  ULOP3.LUT UR6, UR6, 0x3fff, URZ, 0xc0, !UPT ;  /* 0x00003fff06067892 */ /* 0x000fe2000f8ec03f */
[----:B------:R-:W-:Y:S01]  /*1c50*/  CS2R R92, SRZ ;  /* 0x00000000005c7805 */ /* 0x000fe2000001ff00 */
[----:B------:R-:W-:Y:S01]  /*1c60*/  ULOP3.LUT UR7, UR7, 0x3fff, URZ, 0xc0, !UPT ;  /* 0x00003fff07077892 */ /* 0x000fe2000f8ec03f */
[----:B------:R-:W-:Y:S01]  /*1c70*/  CS2R R94, SRZ ;  /* 0x00000000005e7805 */ /* 0x000fe2000001ff00 */
[----:B------:R-:W-:Y:S01]  /*1c80*/  ULOP3.LUT UR6, UR6, 0x10000, URZ, 0xfc, !UPT ;  /* 0x0001000006067892 */ /* 0x000fe2000f8efc3f */
[----:B------:R-:W-:Y:S01]  /*1c90*/  CS2R R96, SRZ ;  /* 0x0000000000607805 */ /* 0x000fe2000001ff00 */
[----:B------:R-:W-:Y:S01]  /*1ca0*/  ULOP3.LUT UR7, UR7, 0x10000, URZ, 0xfc, !UPT ;  /* 0x0001000007077892 */ /* 0x000fe2000f8efc3f */
[----:B------:R-:W-:Y:S01]  /*1cb0*/  CS2R R98, SRZ ;  /* 0x0000000000627805 */ /* 0x000fe2000001ff00 */
[----:B------:R-:W-:Y:S01]  /*1cc0*/  ULEA UR6, UR5, UR6, 0x9 ;  /* 0x0000000605067291 */ /* 0x000fe2000f8e483f */
[----:B------:R-:W-:Y:S01]  /*1cd0*/  CS2R R102, SRZ ;  /* 0x0000000000667805 */ /* 0x000fe2000001ff00 */
[----:B------:R-:W-:Y:S01]  /*1ce0*/  ULEA UR7, UR5, UR7, 0xa ;  /* 0x0000000705077291 */ /* 0x000fe2000f8e503f */
[----:B------:R-:W-:Y:S01]  /*1cf0*/  CS2R R100, SRZ ;  /* 0x0000000000647805 */ /* 0x000fe2000001ff00 */
[----:B------:R-:W-:Y:S01]  /*1d00*/  UMOV UR17, 0x40000040 ;  /* 0x4000004000117882 */ /* 0x000fe20000000000 */
[----:B------:R-:W-:Y:S01]  /*1d10*/  UMOV UR19, 0x40000040 ;  /* 0x4000004000137882 */ /* 0x000fe20000000000 */
[----:B------:R-:W-:Y:S01]  /*1d20*/  CS2R R104, SRZ ;  /* 0x0000000000687805 */ /* 0x000fe2000001ff00 */
[----:B------:R-:W-:Y:S01]  /*1d30*/  UMOV UR16, UR6 ;  /* 0x0000000600107c82 */ /* 0x000fe20008000000 */
[----:B------:R-:W-:Y:S01]  /*1d40*/  CS2R R106, SRZ ;  /* 0x00000000006a7805 */ /* 0x000fe2000001ff00 */
[----:B------:R-:W-:Y:S01]  /*1d50*/  UMOV UR18, UR7 ;  /* 0x0000000700127c82 */ /* 0x000fe20008000000 */
[----:B------:R-:W-:Y:S01]  /*1d60*/  CS2R R108, SRZ ;  /* 0x00000000006c7805 */ /* 0x000fe2000001ff00 */
[----:B------:R-:W-:Y:S01]  /*1d70*/  QGMMA.64x128x32.F32.E5M2.E5M2 R24, gdesc[UR16], RZ, !UPT ;  /* 0x01e00000101879f3 */ /* 0x000fe2000c7038ff */
[----:B------:R-:W-:Y:S01]  /*1d80*/  UIADD3 UR16, UR6, 0x2, URZ ;  /* 0x0000000206107890 */ /* 0x000fe2000fffe03f */
[----:B------:R-:W-:Y:S01]  /*1d90*/  CS2R R110, SRZ ;  /* 0x00000000006e7805 */ /* 0x000fe2000001ff00 */
[----:B------:R-:W-:Y:S01]  /*1da0*/  UIADD3 UR18, UR7, 0x2, URZ ;  /* 0x0000000207127890 */ /* 0x000fe2000fffe03f */
[----:B------:R-:W-:Y:S01]  /*1db0*/  CS2R R112, SRZ ;  /* 0x0000000000707805 */ /* 0x000fe2000001ff00 */
[----:B------:R-:W-:Y:S01]  /*1dc0*/  UMOV UR17, 0x40000040 ;  /* 0x4000004000117882 */ /* 0x000fe20000000000 */
[----:B------:R-:W-:Y:S01]  /*1dd0*/  UMOV UR19, 0x40000040 ;  /* 0x4000004000137882 */ /* 0x000fe20000000000 */
        /* <DEDUP_REMOVED lines=17> */
[----:B------:R-:W-:Y:S02]  /*1ef0*/  IMAD.MOV.U32 R149, RZ, RZ, RZ ;  /* 0x000000ffff957224 */ /* 0x000fe400078e00ff */
[----:B------:R-:W-:Y:S01]  /*1f00*/  IMAD.MOV.U32 R151, RZ, RZ, RZ ;  /* 0x000000ffff977224 */ /* 0x000fe200078e00ff */
[----:B------:R-:W-:Y:S01]  /*1f10*/  QGMMA.64x128x32.F32.E5M2.E5M2 R24, gdesc[UR16], R24 ;  /* 0x01e00000101879f3 */ /* 0x000fe20008703818 */
[----:B------:R-:W-:-:S02]  /*1f20*/  UIADD3 UR16, UR6, 0x4, URZ ;  /* 0x0000000406107890 */ /* 0x000fc4000fffe03f */
[----:B------:R-:W-:Y:S01]  /*1f30*/  UIADD3 UR18, UR7, 0x4, URZ ;  /* 0x0000000407127890 */ /* 0x000fe2000fffe03f */
[----:B------:R-:W-:Y:S01]  /*1f40*/  UMOV UR17, 0x40000040 ;  /* 0x4000004000117882 */ /* 0x000fe20000000000 */
[----:B------:R-:W-:-:S07]  /*1f50*/  UMOV UR19, 0x40000040 ;  /* 0x4000004000137882 */ /* 0x000fce0000000000 */
[----:B------:R-:W-:Y:S01]  /*1f60*/  QGMMA.64x128x32.F32.E5M2.E5M2 R24, gdesc[UR16], R24 ;  /* 0x01e00000101879f3 */ /* 0x000fe20008703818 */
[----:B------:R-:W-:Y:S02]  /*1f70*/  UIADD3 UR18, UR7, 0x6, URZ ;  /* 0x0000000607127890 */ /* 0x000fe4000fffe03f */
[----:B------:R-:W-:Y:S01]  /*1f80*/  UIADD3 UR16, UR6, 0x6, URZ ;  /* 0x0000000606107890 */ /* 0x000fe2000fffe03f */
[----:B------:R-:W-:Y:S01]  /*1f90*/  ULDC UR7, c[0x0][0x50c] ;  /* 0x0001430000077ab9 */ /* 0x000fe20000000800 */
[----:B------:R-:W-:Y:S01]  /*1fa0*/  UMOV UR17, 0x40000040 ;  /* 0x4000004000117882 */ /* 0x000fe20000000000 */
[----:B------:R-:W-:Y:S01]  /*1fb0*/  UISETP.NE.AND UP0, UPT, UR7, 0x4, UPT ;  /* 0x000000040700788c */ /* 0x000fe2000bf05270 */
[----:B------:R-:W-:Y:S01]  /*1fc0*/  UMOV UR19, 0x40000040 ;  /* 0x4000004000137882 */ /* 0x000fe20000000000 */
[----:B------:R-:W-:Y:S02]  /*1fd0*/  UMOV UR6, 0x4 ;  /* 0x0000000400067882 */ /* 0x000fe40000000000 */
[----:B------:R-:W-:-:S06]  /*1fe0*/  USEL UR7, URZ, 0x1, UP0 ;  /* 0x000000013f077887 */ /* 0x000fcc0008000000 */
[----:B------:R-:W-:Y:S01]  /*1ff0*/  ISETP.NE.AND P0, PT, RZ, UR7, PT ;  /* 0x00000007ff007c0c */ /* 0x000fe2000bf05270 */
[----:B------:R-:W-:-:S12]  /*2000*/  QGMMA.64x128x32.F32.E5M2.E5M2 R24, gdesc[UR16], R24, gsb0 ;  /* 0x01e00000101879f3 */ /* 0x000fd80008003818 */
[----:B------:R-:W-:Y:S05]  /*2010*/  @!P0 BRA `(.L_x_25) ;  /* 0x0000000400088947 */ /* 0x000fea0003800000 */
[----:B------:R-:W-:Y:S02]  /*2020*/  WARPGROUP.DEPBAR.LE gsb0, 0x0 ;  /* 0x00008000000079c5 */ /* 0x000fe40000010000 */
[----:B------:R-:W-:-:S01]  /*2030*/  FADD R151, RZ, R24 ;  /* 0x00000018ff977221 */ /* 0x000fc20000000000 */
[----:B------:R-:W-:Y:S01]  /*2040*/  FADD R146, RZ, R25 ;  /* 0x00000019ff927221 */ /* 0x000fe20000000000 */
        /* <DEDUP_REMOVED lines=62> */
[----:B------:R-:W-:-:S06]  /*2430*/  UMOV UR6, URZ ;  /* 0x0000003f00067c82 */ /* 0x000fcc0008000000 */
.L_x_25:
[----:B------:R-:W-:-:S04]  /*2440*/  UIADD3 UR20, UR5, 0x1, URZ ;  /* 0x0000000105147890 */ /* 0x000fc8000fffe03f */
[----:B------:R-:W-:-:S04]  /*2450*/  UISETP.NE.AND UP0, UPT, UR20, 0x5, UPT ;  /* 0x000000051400788c */ /* 0x000fc8000bf05270 */
[----:B------:R-:W-:Y:S02]  /*2460*/  USEL UR8, URZ, 0x1, UP0 ;  /* 0x000000013f087887 */ /* 0x000fe40008000000 */
[----:B------:R-:W-:Y:S02]  /*2470*/  USEL UR20, UR20, URZ, UP0 ;  /* 0x0000003f14147287 */ /* 0x000fe40008000000 */
[----:B------:R-:W-:-:S06]  /*2480*/  ULOP3.LUT UR8, UR4, UR8, URZ, 0x3c, !UPT ;  /* 0x0000000804087292 */ /* 0x000fcc000f8e3c3f */
[----:B------:R-:W-:Y:S01]  /*2490*/  IMAD.U32 R152, RZ, RZ, UR8 ;  /* 0x00000008ff987e24 */ /* 0x000fe2000f8e00ff */
[----:B------:R-:W-:-:S06]  /*24a0*/  UMOV UR8, 0x1 ;  /* 0x0000000100087882 */ /* 0x000fcc0000000000 */
.L_x_20:
[----:B------:R-:W-:-:S06]  /*24b0*/  UISETP.GE.AND UP0, UPT, UR10, 0x1, UPT ;  /* 0x000000010a00788c */ /* 0x000fcc000bf06270 */
[----:B------:R-:W-:-:S13]  /*24c0*/  PLOP3.LUT P0, PT, PT, PT, UP0, 0x80, 0x0 ;  /* 0x000000000000781c */ /* 0x000fda0003f0f008 */
[----:B------:R-:W-:Y:S05]  /*24d0*/  @!P0 BRA `(.L_x_26) ;  /* 0x0000000800388947 */ /* 0x000fea0003800000 */
[----:B01----:R-:W-:Y:S01]  /*24e0*/  IMAD.U32 R18, RZ, RZ, UR10 ;  /* 0x0000000aff127e24 */ /* 0x003fe2000f8e00ff */
[----:B------:R-:W-:Y:S01]  /*24f0*/  ULDC UR24, c[0x0][0x50c] ;  /* 0x0001430000187ab9 */ /* 0x000fe20000000800 */
[----:B------:R-:W-:-:S07]  /*2500*/  IMAD.U32 R19, RZ, RZ, UR5 ;  /* 0x00000005ff137e24 */ /* 0x000fce000f8e00ff */
.L_x_34:
[----:B------:R-:W-:-:S13]  /*2510*/  ISETP.NE.AND P1, PT, R148, 0x3, PT ;  /* 0x000000039400780c */ /* 0x000fda0003f25270 */
[----:B------:R-:W-:Y:S05]  /*2520*/  @!P1 BRA `(.L_x_27) ;  /* 0x0000000000049947 */ /* 0x000fea0003800000 */
[----:B------:R-:W-:Y:S01]  /*2530*/  BPT.TRAP 0x1 ;  /* 0x000000040000795c */ /* 0x000fe20000300000 */
.L_x_27:
[----:B------:R-:W-:Y:S01]  /*2540*/  ULEA UR16, UR20, UR9, 0x3 ;  /* 0x0000000914107291 */ /* 0x000fe2000f8e183f */
[----:B------:R-:W-:-:S08]  /*2550*/  SHF.L.U32 R20, R152, 0x1f, RZ ;  /* 0x0000001f98147819 */ /* 0x000fd000000006ff */
[----:B------:R0:W1:Y:S01]  /*2560*/  SYNCS.PHASECHK.TRANS64.TRYWAIT P0, [UR16], R20 ;  /* 0x00000014ff0075a7 */ /* 0x0000620008000150 */
[----:B------:R-:W-:Y:S05]  /*2570*/  @!P1 BRA `(.L_x_28) ;  /* 0x0000000000049947 */ /* 0x000fea0003800000 */
[----:B------:R-:W-:Y:S01]  /*2580*/  BPT.TRAP 0x1 ;  /* 0x000000040000795c */ /* 0x000fe20000300000 */
.L_x_28:
[----:B-1----:R-:W-:Y:S05]  /*2590*/  @P0 BRA `(.L_x_29) ;  /* 0x0000000000080947 */ /* 0x002fea0003800000 */
[----:B------:R-:W1:Y:S02]  /*25a0*/  SYNCS.PHASECHK.TRANS64.TRYWAIT P0, [UR16], R20 ;  /* 0x00000014ff0075a7 */ /* 0x000e640008000150 */
[----:B-1----:R-:W-:Y:S05]  /*25b0*/  @!P0 BRA `(.L_x_30) ;  /* 0x0000006c00d48947 */ /* 0x002fea0003800000 */
.L_x_29:
[----:B------:R-:W-:Y:S01]  /*25c0*/  UIADD3 UR16, UR9, 0x180, URZ ;  /* 0x0000018009107890 */ /* 0x000fe2000fffe03f */
[----:B------:R-:W-:Y:S01]  /*25d0*/  WARPGROUP.ARRIVE ;  /* 0x00000000000079c5 */ /* 0x000fe20000000000 */
[----:B------:R-:W-:Y:S02]  /*25e0*/  UIADD3 UR17, UR9, 0xa180, URZ ;  /* 0x0000a18009117890 */ /* 0x000fe4000fffe03f */
[----:B------:R-:W-:Y:S02]  /*25f0*/  UISETP.NE.AND UP0, UPT, UR7, URZ, UPT ;  /* 0x0000003f0700728c */ /* 0x000fe4000bf05270 */
[----:B------:R-:W-:Y:S02]  /*2600*/  USHF.R.U32.HI UR16, URZ, 0x4, UR16 ;  /* 0x000000043f107899 */ /* 0x000fe40008011610 */
[----:B------:R-:W-:Y:S02]  /*2610*/  USHF.R.U32.HI UR17, URZ, 0x4, UR17 ;  /* 0x000000043f117899 */ /* 0x000fe40008011611 */
[----:B------:R-:W-:-:S02]  /*2620*/  USEL UR8, UR8, URZ, !UP0 ;  /* 0x0000003f08087287 */ /* 0x000fc4000c000000 */
[----:B------:R-:W-:Y:S02]  /*2630*/  ULOP3.LUT UR16, UR16, 0x3fff, URZ, 0xc0, !UPT ;  /* 0x00003fff10107892 */ /* 0x000fe4000f8ec03f */
[----:B------:R-:W-:Y:S02]  /*2640*/  ULOP3.LUT UR17, UR17, 0x3fff, URZ, 0xc0, !UPT ;  /* 0x00003fff11117892 */ /* 0x000fe4000f8ec03f */
[----:B------:R-:W-:Y:S02]  /*2650*/  UISETP.NE.U32.AND UP0, UPT, UR8, URZ, UPT ;  /* 0x0000003f0800728c */ /* 0x000fe4000bf05070 */
[----:B------:R-:W-:Y:S02]  /*2660*/  ULOP3.LUT UR7, UR16, 0x10000, URZ, 0xfc, !UPT ;  /* 0x0001000010077892 */ /* 0x000fe4000f8efc3f */
[----:B------:R-:W-:Y:S02]  /*2670*/  ULOP3.LUT UR8, UR17, 0x10000, URZ, 0xfc, !UPT ;  /* 0x0001000011087892 */ /* 0x000fe4000f8efc3f */
[----:B------:R-:W-:-:S02]  /*2680*/  ULEA UR7, UR20, UR7, 0x9 ;  /* 0x0000000714077291 */ /* 0x000fc4000f8e483f */
[----:B------:R-:W-:Y:S01]  /*2690*/  ULEA UR8, UR20, UR8, 0xa ;  /* 0x0000000814087291 */ /* 0x000fe2000f8e503f */
[----:B------:R-:W-:Y:S01]  /*26a0*/  UMOV UR17, 0x40000040 ;  /* 0x4000004000117882 */ /* 0x000fe20000000000 */
[----:B------:R-:W-:Y:S01]  /*26b0*/  UMOV UR19, 0x40000040 ;  /* 0x4000004000137882 */ /* 0x000fe20000000000 */
[----:B------:R-:W-:Y:S02]  /*26c0*/  UIADD3 UR6, UR6, 0x4, URZ ;  /* 0x0000000406067890 */ /* 0x000fe4000fffe03f */
[----:B------:R-:W-:Y:S02]  /*26d0*/  UMOV UR16, UR7 ;  /* 0x0000000700107c82 */ /* 0x000fe40008000000 */
[----:B------:R-:W-:Y:S02]  /*26e0*/  UMOV UR18, UR8 ;  /* 0x0000000800127c82 */ /* 0x000fe40008000000 */
[----:B------:R-:W-:Y:S01]  /*26f0*/  QGMMA.64x128x32.F32.E5M2.E5M2 R24, gdesc[UR16], R24, UP0 ;  /* 0x01e00000101879f3 */ /* 0x000fe2000bf03818 */
[----:B------:R-:W-:-:S02]  /*2700*/  UIADD3 UR16, UR7, 0x2, URZ ;  /* 0x0000000207107890 */ /* 0x000fc4000fffe03f */
[----:B------:R-:W-:Y:S01]  /*2710*/  UIADD3 UR18, UR8, 0x2, URZ ;  /* 0x0000000208127890 */ /* 0x000fe2000fffe03f */
[----:B------:R-:W-:Y:S01]  /*2720*/  UMOV UR17, 0x40000040 ;  /* 0x4000004000117882 */ /* 0x000fe20000000000 */
[----:B------:R-:W-:Y:S01]  /*2730*/  UMOV UR19, 0x40000040 ;  /* 0x4000004000137882 */ /* 0x000fe20000000000 */
[----:B------:R-:W-:-:S06]  /*2740*/  UISETP.NE.AND UP0, UPT, UR6, UR24, UPT ;  /* 0x000000180600728c */ /* 0x000fcc000bf05270 */
[----:B------:R-:W-:Y:S01]  /*2750*/  QGMMA.64x128x32.F32.E5M2.E5M2 R24, gdesc[UR16], R24 ;  /* 0x01e00000101879f3 */ /* 0x000fe20008703818 */
[----:B------:R-:W-:Y:S02]  /*2760*/  UIADD3 UR16, UR7, 0x4, URZ ;  /* 0x0000000407107890 */ /* 0x000fe4000fffe03f */
[----:B------:R-:W-:Y:S01]  /*2770*/  UIADD3 UR18, UR8, 0x4, URZ ;  /* 0x0000000408127890 */ /* 0x000fe2000fffe03f */
[----:B------:R-:W-:Y:S01]  /*2780*/  UMOV UR17, 0x40000040 ;  /* 0x4000004000117882 */ /* 0x000fe20000000000 */
[----:B------:R-:W-:-:S07]  /*2790*/  UMOV UR19, 0x40000040 ;  /* 0x4000004000137882 */ /* 0x000fce0000000000 */
[----:B------:R-:W-:Y:S01]  /*27a0*/  QGMMA.64x128x32.F32.E5M2.E5M2 R24, gdesc[UR16], R24 ;  /* 0x01e00000101879f3 */ /* 0x000fe20008703818 */
[----:B------:R-:W-:Y:S02]  /*27b0*/  UIADD3 UR16, UR7, 0x6, URZ ;  /* 0x0000000607107890 */ /* 0x000fe4000fffe03f */
[----:B------:R-:W-:Y:S01]  /*27c0*/  UIADD3 UR18, UR8, 0x6, URZ ;  /* 0x0000000608127890 */ /* 0x000fe2000fffe03f */
[----:B------:R-:W-:Y:S01]  /*27d0*/  UMOV UR17, 0x40000040 ;  /* 0x4000004000117882 */ /* 0x000fe20000000000 */
[----:B------:R-:W-:Y:S01]  /*27e0*/  UMOV UR19, 0x40000040 ;  /* 0x4000004000137882 */ /* 0x000fe20000000000 */
[----:B------:R-:W-:-:S06]  /*27f0*/  USEL UR7, URZ, 0x1, UP0 ;  /* 0x000000013f077887 */ /* 0x000fcc0008000000 */
[----:B------:R-:W-:Y:S01]  /*2800*/  ISETP.NE.AND P0, PT, RZ, UR7, PT ;  /* 0x00000007ff007c0c */ /* 0x000fe2000bf05270 */
[----:B------:R-:W-:Y:S03]  /*2810*/  QGMMA.64x128x32.F32.E5M2.E5M2 R24, gdesc[UR16], R24, gsb0 ;  /* 0x01e00000101879f3 */ /* 0x000fe60008003818 */
[----:B------:R-:W-:-:S09]  /*2820*/  WARPGROUP.DEPBAR.LE gsb0, 0x1 ;  /* 0x00008000000079c5 */ /* 0x000fd20000010100 */
[----:B------:R-:W-:Y:S05]  /*2830*/  @!P0 BRA `(.L_x_31) ;  /* 0x0000000400088947 */ /* 0x000fea0003800000 */
[----:B------:R-:W-:Y:S02]  /*2840*/  WARPGROUP.DEPBAR.LE gsb0, 0x0 ;  /* 0x00008000000079c5 */ /* 0x000fe40000010000 */
[----:B------:R-:W-:-:S01]  /*2850*/  FADD R151, R24, R151 ;  /* 0x0000009718977221 */ /* 0x000fc20000000000 */
[----:B------:R-:W-:Y:S01]  /*2860*/  FADD R146, R25, R146 ;  /* 0x0000009219927221 */ /* 0x000fe20000000000 */
        /* <DEDUP_REMOVED lines=62> */
[----:B------:R-:W-:-:S06]  /*2c50*/  UMOV UR6, URZ ;  /* 0x0000003f00067c82 */ /* 0x000fcc0008000000 */
.L_x_31:
[----:B------:R-:W-:Y:S05]  /*2c60*/  @!P1 BRA `(.L_x_32) ;  /* 0x0000000000049947 */ /* 0x000fea0003800000 */
[----:B------:R-:W-:Y:S01]  /*2c70*/  BPT.TRAP 0x1 ;  /* 0x000000040000795c */ /* 0x000fe20000300000 */
.L_x_32:
[----:B------:R-:W-:-:S13]  /*2c80*/  ISETP.NE.AND P0, PT, R13, RZ, PT ;  /* 0x000000ff0d00720c */ /* 0x000fda0003f05270 */
[----:B01----:R-:W-:-:S05]  /*2c90*/  @P0 LEA R20, R19, UR9, 0x3 ;  /* 0x0000000913140c11 */ /* 0x003fca000f8e18ff */
[----:B------:R-:W-:-:S05]  /*2ca0*/  @P0 VIADD R21, R20, 0x28 ;  /* 0x0000002814150836 */ /* 0x000fca0000000000 */
[----:B------:R-:W-:-:S04]  /*2cb0*/  @P0 PRMT R21, R12, 0x654, R21 ;  /* 0x000006540c150816 */ /* 0x000fc80000000015 */
[----:B------:R0:W-:Y:S01]  /*2cc0*/  @P0 SYNCS.ARRIVE.TRANS64.RED.A1T0 RZ, [R21+URZ], RZ ;  /* 0x000000ff15ff09a7 */ /* 0x0001e2000810043f */
[----:B------:R-:W-:-:S13]  /*2cd0*/  ISETP.GT.U32.AND P0, PT, R7, 0x1, PT ;  /* 0x000000010700780c */ /* 0x000fda0003f04070 */
[----:B0-----:R-:W-:Y:S05]  /*2ce0*/  @P0 BRA `(.L_x_33) ;  /* 0x0000000000040947 */ /* 0x001fea0003800000 */
[----:B------:R-:W-:Y:S01]  /*2cf0*/  BPT.TRAP 0x1 ;  /* 0x000000040000795c */ /* 0x000fe20000300000 */
.L_x_33:
[----:B------:R-:W-:Y:S01]  /*2d00*/  UIADD3 UR20, UR20, 0x1, URZ ;  /* 0x0000000114147890 */ /* 0x000fe2000fffe03f */
[C---:B------:R-:W-:Y:S01]  /*2d10*/  ISETP.GT.AND P1, PT, R18.reuse, 0x1, PT ;  /* 0x000000011200780c */ /* 0x040fe20003f24270 */
[----:B------:R-:W-:Y:S02]  /*2d20*/  VIADD R19, R19, 0x1 ;  /* 0x0000000113137836 */ /* 0x000fe40000000000 */
[----:B------:R-:W-:Y:S01]  /*2d30*/  UISETP.NE.AND UP0, UPT, UR20, 0x5, UPT ;  /* 0x000000051400788c */ /* 0x000fe2000bf05270 */
[----:B------:R-:W-:Y:S02]  /*2d40*/  VIADD R18, R18, 0xffffffff ;  /* 0xffffffff12127836 */ /* 0x000fe40000000000 */
[C---:B------:R-:W-:Y:S01]  /*2d50*/  ISETP.NE.AND P0, PT, R19.reuse, 0x5, PT ;  /* 0x000000051300780c */ /* 0x040fe20003f05270 */
[----:B------:R-:W-:Y:S02]  /*2d60*/  USEL UR8, URZ, 0x1, UP0 ;  /* 0x000000013f087887 */ /* 0x000fe40008000000 */
[----:B------:R-:W-:Y:S01]  /*2d70*/  USEL UR20, UR20, URZ, UP0 ;  /* 0x0000003f14147287 */ /* 0x000fe20008000000 */
[----:B------:R-:W-:-:S03]  /*2d80*/  SEL R19, R19, RZ, P0 ;  /* 0x000000ff13137207 */ /* 0x000fc60000000000 */
[----:B------:R-:W-:Y:S01]  /*2d90*/  LOP3.LUT R152, R152, UR8, RZ, 0x3c, !PT ;  /* 0x0000000898987c12 */ /* 0x000fe2000f8e3cff */
[----:B------:R-:W-:Y:S01]  /*2da0*/  UMOV UR8, 0x1 ;  /* 0x0000000100087882 */ /* 0x000fe20000000000 */
[----:B------:R-:W-:Y:S06]  /*2db0*/  @P1 BRA `(.L_x_34) ;  /* 0xfffffff400d41947 */ /* 0x000fec000383ffff */
.L_x_26:
[----:B------:R-:W-:Y:S01]  /*2dc0*/  UISETP.NE.AND UP0, UPT, UR6, URZ, UPT ;  /* 0x0000003f0600728c */ /* 0x000fe2000bf05270 */
[----:B01----:R-:W0:Y:S01]  /*2dd0*/  LDC R18, c[0x0][0x28c] ;  /* 0x0000a300ff127b82 */ /* 0x003e220000000800 */
[----:B------:R-:W-:Y:S02]  /*2de0*/  IMAD.U32 R19, RZ, RZ, UR23 ;  /* 0x00000017ff137e24 */ /* 0x000fe4000f8e00ff */
[----:B------:R-:W-:-:S06]  /*2df0*/  USEL UR6, URZ, 0x1, !UP0 ;  /* 0x000000013f067887 */ /* 0x000fcc000c000000 */
[----:B------:R-:W-:-:S13]  /*2e00*/  ISETP.NE.AND P0, PT, RZ, UR6, PT ;  /* 0x00000006ff007c0c */ /* 0x000fda000bf05270 */
[----:B------:R-:W-:Y:S05]  /*2e10*/  @!P0 BRA `(.L_x_35) ;  /* 0x0000000400048947 */ /* 0x000fea0003800000 */
[----:B------:R-:W-:Y:S02]  /*2e20*/  WARPGROUP.DEPBAR.LE gsb0, 0x0 ;  /* 0x00008000000079c5 */ /* 0x000fe40000010000 */
[----:B------:R-:W-:Y:S01]  /*2e30*/  FADD R151, R24, R151 ;  /* 0x0000009718977221 */ /* 0x000fe20000000000 */
        /* <DEDUP_REMOVED lines=62> */
[----:B------:R-:W-:-:S07]  /*3220*/  FADD R88, R88, R87 ;  /* 0x0000005758587221 */ /* 0x000fce0000000000 */
.L_x_35:
[----:B0-----:R-:W-:Y:S01]  /*3230*/  ISETP.GE.AND P0, PT, R18, 0x1, PT ;  /* 0x000000011200780c */ /* 0x001fe20003f06270 */
[----:B------:R0:W-:Y:S01]  /*3240*/  SYNCS.ARRIVE.TRANS64.A1T0 RZ, [R19+UR22], RZ ;  /* 0x000000ff13ff79a7 */ /* 0x0001e20008100016 */
[----:B------:R-:W-:-:S11]  /*3250*/  WARPGROUP.DEPBAR.LE gsb0, 0x0 ;  /* 0x00008000000079c5 */ /* 0x000fd60000010000 */
[----:B------:R-:W-:Y:S05]  /*3260*/  @!P0 BRA `(.L_x_36) ;  /* 0x0000000000488947 */ /* 0x000fea0003800000 */
[----:B------:R-:W-:-:S13]  /*3270*/  ISETP.NE.AND P0, PT, R148, 0x3, PT ;  /* 0x000000039400780c */ /* 0x000fda0003f05270 */
[----:B------:R-:W-:Y:S05]  /*3280*/  @!P0 BRA `(.L_x_37) ;  /* 0x0000000000048947 */ /* 0x000fea0003800000 */
[----:B------:R-:W-:Y:S01]  /*3290*/  BPT.TRAP 0x1 ;  /* 0x000000040000795c */ /* 0x000fe20000300000 */
.L_x_37:
[----:B------:R-:W-:-:S13]  /*32a0*/  ISETP.NE.AND P0, PT, R13, RZ, PT ;  /* 0x000000ff0d00720c */ /* 0x000fda0003f05270 */
[----:B------:R-:W-:-:S05]  /*32b0*/  VOTEU.ANY UP0, P0 ;  /* 0x00000000003f7886 */ /* 0x000fca0000000100 */
[----:B------:R-:W-:-:S06]  /*32c0*/  @UP0 UIADD3 UR6, UR10, UR5, URZ ;  /* 0x000000050a060290 */ /* 0x000fcc000fffe03f */
[----:B------:R-:W-:Y:S02]  /*32d0*/  IMAD.U32 R18, RZ, RZ, UR6 ;  /* 0x00000006ff127e24 */ /* 0x000fe4000f8e00ff */
[----:B------:R-:W-:Y:S02]  /*32e0*/  IMAD.U32 R21, RZ, RZ, UR6 ;  /* 0x00000006ff157e24 */ /* 0x000fe4000f8e00ff */
[----:B0-----:R-:W-:-:S05]  /*32f0*/  @P0 IMAD.WIDE.U32 R18, R18, -0x33333333, RZ ;  /* 0xcccccccd12120825 */ /* 0x001fca00078e00ff */
[----:B------:R-:W-:-:S05]  /*3300*/  @P0 SHF.R.U32.HI R18, RZ, 0x2, R19 ;  /* 0x00000002ff120819 */ /* 0x000fca0000011613 */
[----:B------:R-:W-:-:S05]  /*3310*/  @P0 IMAD R18, R18, -0x5, R21 ;  /* 0xfffffffb12120824 */ /* 0x000fca00078e0215 */
[----:B------:R-:W-:-:S05]  /*3320*/  @P0 LEA R18, R18, UR9, 0x3 ;  /* 0x0000000912120c11 */ /* 0x000fca000f8e18ff */
[----:B------:R-:W-:-:S05]  /*3330*/  @P0 VIADD R19, R18, 0x28 ;  /* 0x0000002812130836 */ /* 0x000fca0000000000 */
[----:B------:R-:W-:-:S04]  /*3340*/  @P0 PRMT R19, R12, 0x654, R19 ;  /* 0x000006540c130816 */ /* 0x000fc80000000013 */
[----:B------:R1:W-:Y:S01]  /*3350*/  @P0 SYNCS.ARRIVE.TRANS64.RED.A1T0 RZ, [R19+URZ], RZ ;  /* 0x000000ff13ff09a7 */ /* 0x0003e2000810043f */
[----:B------:R-:W-:-:S13]  /*3360*/  ISETP.GT.U32.AND P0, PT, R7, 0x1, PT ;  /* 0x000000010700780c */ /* 0x000fda0003f04070 */
[----:B-1----:R-:W-:Y:S05]  /*3370*/  @P0 BRA `(.L_x_36) ;  /* 0x0000000000040947 */ /* 0x002fea0003800000 */
[----:B------:R-:W-:Y:S01]  /*3380*/  BPT.TRAP 0x1 ;  /* 0x000000040000795c */ /* 0x000fe20000300000 */
.L_x_36:
[----:B------:R-:W-:Y:S01]  /*3390*/  SHF.L.U32 R18, R150, 0x1f, RZ ;  /* 0x0000001f96127819 */ /* 0x000fe200000006ff */
[----:B------:R-:W-:Y:S01]  /*33a0*/  UIADD3 UR5, UR21, UR5, URZ ;  /* 0x0000000515057290 */ /* 0x000fe2000fffe03f */
[----:B------:R-:W1:Y:S01]  /*33b0*/  LDC R29, c[0x0][0x288] ;  /* 0x0000a200ff1d7b82 */ /* 0x000e620000000800 */
[----:B------:R-:W-:Y:S01]  /*33c0*/  UISETP.GE.U32.AND UP1, UPT, UR21, 0x5, UPT ;  /* 0x000000051500788c */ /* 0x000fe2000bf26070 */
[----:B------:R-:W-:Y:S01]  /*33d0*/  IMAD.SHL.U32 R26, R16, 0x2, RZ ;  /* 0x00000002101a7824 */ /* 0x000fe200078e00ff */
[----:B------:R-:W-:Y:S02]  /*33e0*/  UISETP.GT.U32.AND UP0, UPT, UR5, 0x4, UPT ;  /* 0x000000040500788c */ /* 0x000fe4000bf04070 */
[----:B------:R-:W-:Y:S02]  /*33f0*/  UIMAD.WIDE.U32 UR6, UR5, -0x33333333, URZ ;  /* 0xcccccccd050678a5 */ /* 0x000fe4000f8e003f */
[----:B------:R-:W-:Y:S01]  /*3400*/  UISETP.LT.U32.AND UP0, UPT, UR21, 0x5, UP0 ;  /* 0x000000051500788c */ /* 0x000fe20008701070 */
[----:B------:R-:W4:Y:S01]  /*3410*/  SYNCS.PHASECHK.TRANS64.TRYWAIT P0, [UR11+0x8], R18 ;  /* 0x00000812ff0075a7 */ /* 0x000f22000800014b */
[----:B------:R-:W-:Y:S01]  /*3420*/  USHF.R.U32.HI UR6, URZ, 0x2, UR7 ;  /* 0x000000023f067899 */ /* 0x000fe20008011607 */
[----:B------:R-:W-:Y:S01]  /*3430*/  SHF.R.S32.HI R27, RZ, 0x1f, R26 ;  /* 0x0000001fff1b7819 */ /* 0x000fe2000001141a */
[----:B------:R-:W-:-:S02]  /*3440*/  USEL UR8, URZ, 0x1, !UP0 ;  /* 0x000000013f087887 */ /* 0x000fc4000c000000 */
[----:B------:R-:W-:Y:S02]  /*3450*/  UIMAD UR5, UR6, -0x5, UR5 ;  /* 0xfffffffb060578a4 */ /* 0x000fe4000f8e0205 */
[----:B------:R-:W-:-:S04]  /*3460*/  ULOP3.LUT UR4, UR4, UR8, URZ, 0x3c, !UPT ;  /* 0x0000000804047292 */ /* 0x000fc8000f8e3c3f */
[----:B------:R-:W-:Y:S01]  /*3470*/  @UP1 ULOP3.LUT UR4, UR4, 0x1, UR6, 0x78, !UPT ;  /* 0x0000000104041892 */ /* 0x000fe2000f8e7806 */
[----:B-1--4-:R-:W-:Y:S11]  /*3480*/  @!P0 BRA `(.L_x_38) ;  /* 0x0000006000388947 */ /* 0x012ff60003800000 */
.L_x_197:
[----:B------:R-:W-:Y:S01]  /*3490*/  IMAD.SHL.U32 R28, R6, 0x40, RZ ;  /* 0x00000040061c7824 */ /* 0x000fe200078e00ff */
[----:B------:R-:W-:Y:S01]  /*34a0*/  ULDC UR8, c[0x0][0x284] ;  /* 0x0000a10000087ab9 */ /* 0x000fe20000000800 */
[----:B------:R-:W-:Y:S01]  /*34b0*/  IMAD.SHL.U32 R33, R5, 0x80, RZ ;  /* 0x0000008005217824 */ /* 0x000fe200078e00ff */
[----:B------:R-:W-:Y:S01]  /*34c0*/  SHF.R.S32.HI R34, RZ, 0x1f, R4 ;  /* 0x0000001fff227819 */ /* 0x000fe20000011404 */
[----:B------:R-:W-:Y:S01]  /*34d0*/  ULDC.64 UR6, c[0x0][0x5d0] ;  /* 0x0001740000067ab9 */ /* 0x000fe20000000a00 */
[----:B------:R-:W-:Y:S01]  /*34e0*/  ISETP.GE.AND P0, PT, R28, UR8, PT ;  /* 0x000000081c007c0c */ /* 0x000fe2000bf06270 */
[----:B0-----:R-:W-:Y:S01]  /*34f0*/  IMAD.WIDE.U32 R18, R4, UR6, R26 ;  /* 0x0000000604127c25 */ /* 0x001fe2000f8e001a */
[----:B------:R-:W-:Y:S02]  /*3500*/  SHF.R.S32.HI R32, RZ, 0x1f, R33 ;  /* 0x0000001fff207819 */ /* 0x000fe40000011421 */
[C---:B------:R-:W-:Y:S01]  /*3510*/  ISETP.GE.OR P0, PT, R33.reuse, R29, P0 ;  /* 0x0000001d2100720c */ /* 0x040fe20000706670 */
[----:B------:R-:W-:Y:S01]  /*3520*/  IMAD R5, R34, UR6, RZ ;  /* 0x0000000622057c24 */ /* 0x000fe2000f8e02ff */
[----:B------:R-:W-:-:S03]  /*3530*/  IADD3 R18, P1, R33, R18, RZ ;  /* 0x0000001221127210 */ /* 0x000fc60007f3e0ff */
[----:B------:R-:W-:-:S05]  /*3540*/  IMAD R5, R4, UR7, R5 ;  /* 0x0000000704057c24 */ /* 0x000fca000f8e0205 */
[----:B------:R-:W-:-:S03]  /*3550*/  IADD3.X R19, R32, R19, R5, P1, !PT ;  /* 0x0000001320137210 */ /* 0x000fc60000ffe405 */
[----:B------:R-:W-:Y:S05]  /*3560*/  @P0 BRA `(.L_x_39) ;  /* 0x0000004400b80947 */ /* 0x000fea0003800000 */
[----:B------:R-:W0:Y:S01]  /*3570*/  LDC.64 R30, c[0x0][0x5c8] ;  /* 0x00017200ff1e7b82 */ /* 0x000e220000000a00 */
[----:B------:R-:W-:Y:S01]  /*3580*/  IMAD.WIDE R24, R6, 0x40, R10 ;  /* 0x0000004006187825 */ /* 0x000fe200078e020a */
[----:B------:R-:W-:Y:S01]  /*3590*/  ULDC.64 UR6, c[0x0][0x5c0] ;  /* 0x0001700000067ab9 */ /* 0x000fe20000000a00 */
[----:B------:R-:W-:Y:S02]  /*35a0*/  BSSY B0, `(.L_x_39) ;  /* 0x000046a000007945 */ /* 0x000fe40003800000 */
[----:B------:R-:W-:-:S04]  /*35b0*/  IMAD R6, R16, -0x2, R29 ;  /* 0xfffffffe10067824 */ /* 0x000fc800078e021d */
[----:B------:R-:W-:Y:S02]  /*35c0*/  IMAD.IADD R6, R6, 0x1, -R33 ;  /* 0x0000000106067824 */ /* 0x000fe400078e0a21 */
[-C--:B0-----:R-:W-:Y:S02]  /*35d0*/  IMAD R5, R25, R30.reuse, RZ ;  /* 0x0000001e19057224 */ /* 0x081fe400078e02ff */
[----:B------:R-:W-:-:S04]  /*35e0*/  IMAD.WIDE.U32 R18, R24, R30, R18 ;  /* 0x0000001e18127225 */ /* 0x000fc800078e0012 */
[----:B------:R-:W-:Y:S01]  /*35f0*/  IMAD R21, R24, R31, R5 ;  /* 0x0000001f18157224 */ /* 0x000fe200078e0205 */
[----:B------:R-:W-:Y:S02]  /*3600*/  LEA R5, P0, R30, R18, 0x3 ;  /* 0x000000121e057211 */ /* 0x000fe400078018ff */
[----:B------:R-:W-:Y:S01]  /*3610*/  IADD3 R20, P1, R18, UR6, RZ ;  /* 0x0000000612147c10 */ /* 0x000fe2000ff3e0ff */
[----:B------:R-:W-:Y:S01]  /*3620*/  IMAD.IADD R21, R19, 0x1, R21 ;  /* 0x0000000113157824 */ /* 0x000fe200078e0215 */
[----:B------:R-:W-:-:S04]  /*3630*/  IADD3 R18, P3, R5, UR6, RZ ;  /* 0x0000000605127c10 */ /* 0x000fc8000ff7e0ff */
[----:B------:R-:W-:Y:S01]  /*3640*/  LEA.HI.X R5, R30, R21, R31, 0x3, P0 ;  /* 0x000000151e057211 */ /* 0x000fe200000f1c1f */
[----:B------:R-:W-:Y:S01]  /*3650*/  IMAD.IADD R30, R17, 0x1, -R28 ;  /* 0x00000001111e7824 */ /* 0x000fe200078e0a1c */
[----:B---3-5:R-:W-:Y:S02]  /*3660*/  FSETP.NEU.AND P0, PT, R15, RZ, PT ;  /* 0x000000ff0f00720b */ /* 0x028fe40003f0d000 */
[----:B------:R-:W-:Y:S02]  /*3670*/  IADD3.X R21, R21, UR7, RZ, P1, !PT ;  /* 0x0000000715157c10 */ /* 0x000fe40008ffe4ff */
[----:B------:R-:W-:-:S09]  /*3680*/  IADD3.X R19, R5, UR7, RZ, P3, !PT ;  /* 0x0000000705137c10 */ /* 0x000fd20009ffe4ff */
[----:B------:R-:W-:Y:S05]  /*3690*/  @!P0 BRA `(.L_x_40) ;  /* 0x0000003400608947 */ /* 0x000fea0003800000 */
[----:B------:R-:W-:Y:S01]  /*36a0*/  ULDC.64 UR6, c[0x0][0x5b8] ;  /* 0x00016e0000067ab9 */ /* 0x000fe20000000a00 */
[----:B------:R-:W-:Y:S01]  /*36b0*/  ULDC.64 UR16, c[0x0][0x5a8] ;  /* 0x00016a0000107ab9 */ /* 0x000fe20000000a00 */
[----:B------:R-:W-:Y:S01]  /*36c0*/  IMAD.WIDE.U32 R26, R4, UR6, R26 ;  /* 0x00000006041a7c25 */ /* 0x000fe2000f8e001a */
[----:B------:R-:W-:Y:S01]  /*36d0*/  BSSY B1, `(.L_x_41) ;  /* 0x0000010000017945 */ /* 0x000fe20003800000 */
[----:B------:R-:W-:Y:S02]  /*36e0*/  PRMT R28, RZ, 0x7610, R28 ;  /* 0x00007610ff1c7816 */ /* 0x000fe4000000001c */
[----:B------:R-:W-:Y:S01]  /*36f0*/  IMAD R5, R34, UR6, RZ ;  /* 0x0000000622057c24 */ /* 0x000fe2000f8e02ff */
[----:B------:R-:W-:-:S03]  /*3700*/  IADD3 R26, P0, R33, R26, RZ ;  /* 0x0000001a211a7210 */ /* 0x000fc60007f1e0ff */
[----:B------:R-:W-:Y:S01]  /*3710*/  IMAD R5, R4, UR7, R5 ;  /* 0x0000000704057c24 */ /* 0x000fe2000f8e0205 */
[----:B------:R-:W-:Y:S02]  /*3720*/  ULDC.64 UR6, c[0x0][0x5b0] ;  /* 0x00016c0000067ab9 */ /* 0x000fe40000000a00 */
[----:B------:R-:W-:Y:S02]  /*3730*/  IMAD R29, R25, UR6, RZ ;  /* 0x00000006191d7c24 */ /* 0x000fe4000f8e02ff */
[----:B------:R-:W-:Y:S02]  /*3740*/  IADD3.X R27, R32, R27, R5, P0, !PT ;  /* 0x0000001b201b7210 */ /* 0x000fe400007fe405 */
[----:B------:R-:W-:Y:S01]  /*3750*/  ISETP.GE.AND P0, PT, R30, 0x1, PT ;  /* 0x000000011e00780c */ /* 0x000fe20003f06270 */
[C---:B------:R-:W-:Y:S02]  /*3760*/  IMAD R29, R24.reuse, UR7, R29 ;  /* 0x00000007181d7c24 */ /* 0x040fe4000f8e021d */
[----:B------:R-:W-:Y:S01]  /*3770*/  IMAD.WIDE.U32 R4, R24, UR6, R26 ;  /* 0x0000000618047c25 */ /* 0x000fe2000f8e001a */
[----:B------:R-:W-:-:S02]  /*3780*/  ISETP.LT.OR P4, PT, R6, 0x1, !P0 ;  /* 0x000000010600780c */ /* 0x000fc40004781670 */
[----:B------:R-:W-:-:S04]  /*3790*/  IADD3 R4, P1, R4, UR16, RZ ;  /* 0x0000001004047c10 */ /* 0x000fc8000ff3e0ff */
[----:B------:R-:W-:-:S07]  /*37a0*/  IADD3.X R5, R5, UR17, R29, P1, !PT ;  /* 0x0000001105057c10 */ /* 0x000fce0008ffe41d */
[----:B------:R-:W-:Y:S05]  /*37b0*/  @P4 BRA `(.L_x_42) ;  /* 0x0000000000044947 */ /* 0x000fea0003800000 */
[----:B------:R0:W5:Y:S02]  /*37c0*/  LDG.E.U8 R28, desc[UR14][R4.64] ;  /* 0x0000000e041c7981 */ /* 0x000164000c1e1100 */
.L_x_42:
[----:B------:R-:W-:Y:S05]  /*37d0*/  BSYNC B1 ;  /* 0x0000000000017941 */ /* 0x000fea0003800000 */
.L_x_41:
[----:B-----5:R-:W-:Y:S01]  /*37e0*/  LOP3.LUT R28, R28, 0xff, RZ, 0xc0, !PT ;  /* 0x000000ff1c1c7812 */ /* 0x020fe200078ec0ff */
[----:B------:R-:W-:Y:S01]  /*37f0*/  BSSY B1, `(.L_x_43) ;  /* 0x000000b000017945 */ /* 0x000fe20003800000 */
[----:B------:R-:W-:Y:S02]  /*3800*/  ISETP.LT.OR P3, PT, R6, 0x2, !P0 ;  /* 0x000000020600780c */ /* 0x000fe40004761670 */
[----:B------:R-:W-:-:S05]  /*3810*/  F2FP.F16.E5M2.UNPACK_B R28, R28 ;  /* 0x0000001cff1c723e */ /* 0x000fca00020004ff */
[----:B------:R-:W-:-:S05]  /*3820*/  HADD2.F32 R28, -RZ, R28.H0_H0 ;  /* 0x2000001cff1c7230 */ /* 0x000fca0000004100 */
[----:B------:R-:W-:-:S04]  /*3830*/  FMUL R28, R28, R15 ;  /* 0x0000000f1c1c7220 */ /* 0x000fc80000400000 */
[----:B--2---:R-:W-:-:S05]  /*3840*/  FFMA R28, R151, R14, R28 ;  /* 0x0000000e971c7223 */ /* 0x004fca000000001c */
[----:B------:R-:W-:Y:S02]  /*3850*/  F2FP.SATFINITE.E5M2.F32.PACK_AB_MERGE_C R29, RZ, R28, RZ ;  /* 0x0000001cff1d723e */ /* 0x000fe400048060ff */
[----:B------:R-:W-:-:S03]  /*3860*/  PRMT R28, RZ, 0x7610, R28 ;  /* 0x00007610ff1c7816 */ /* 0x000fc6000000001c */
[----:B------:R1:W-:Y:S01]  /*3870*/  @!P4 STG.E.U8 desc[UR14][R20.64], R29 ;  /* 0x0000001d1400c986 */ /* 0x0003e2000c10110e */
[----:B------:R-:W-:Y:S05]  /*3880*/  @P3 BRA `(.L_x_44) ;  /* 0x0000000000043947 */ /* 0x000fea0003800000 */
[----:B------:R2:W5:Y:S02]  /*3890*/  LDG.E.U8 R28, desc[UR14][R4.64+0x1] ;  /* 0x0000010e041c7981 */ /* 0x000564000c1e1100 */
.L_x_44:
[----:B------:R-:W-:Y:S05]  /*38a0*/  BSYNC B1 ;  /* 0x0000000000017941 */ /* 0x000fea0003800000 */
.L_x_43:
[----:B-----5:R-:W-:Y:S01]  /*38b0*/  LOP3.LUT R28, R28, 0xff, RZ, 0xc0, !PT ;  /* 0x000000ff1c1c7812 */ /* 0x020fe200078ec0ff */
[----:B------:R-:W-:Y:S01]  /*38c0*/  BSSY B1, `(.L_x_45) ;  /* 0x0000013000017945 */ /* 0x000fe20003800000 */
[----:B-1----:R-:W-:Y:S02]  /*38d0*/  IADD3 R29, P1, R24, 0x8, RZ ;  /* 0x00000008181d7810 */ /* 0x002fe40007f3e0ff */
[----:B------:R-:W-:-:S03]  /*38e0*/  F2FP.F16.E5M2.UNPACK_B R28, R28 ;  /* 0x0000001cff1c723e */ /* 0x000fc600020004ff */
[----:B------:R-:W-:Y:S01]  /*38f0*/  IMAD.X R24, RZ, RZ, R25, P1 ;  /* 0x000000ffff187224 */ /* 0x000fe200008e0619 */
[----:B------:R-:W-:Y:S01]  /*3900*/  ISETP.GE.AND P1, PT, R30, 0x9, PT ;  /* 0x000000091e00780c */ /* 0x000fe20003f26270 */
[----:B------:R-:W-:Y:S02]  /*3910*/  HADD2.F32 R28, -RZ, R28.H0_H0 ;  /* 0x2000001cff1c7230 */ /* 0x000fe40000004100 */
[----:B------:R-:W-:Y:S01]  /*3920*/  IMAD R24, R24, UR6, RZ ;  /* 0x0000000618187c24 */ /* 0x000fe2000f8e02ff */
[----:B------:R-:W-:Y:S01]  /*3930*/  ISETP.LT.OR P5, PT, R6, 0x1, !P1 ;  /* 0x000000010600780c */ /* 0x000fe20004fa1670 */
[----:B------:R-:W-:-:S04]  /*3940*/  IMAD.WIDE.U32 R26, R29, UR6, R26 ;  /* 0x000000061d1a7c25 */ /* 0x000fc8000f8e001a */
[----:B------:R-:W-:Y:S01]  /*3950*/  FMUL R25, R28, R15 ;  /* 0x0000000f1c197220 */ /* 0x000fe20000400000 */
[----:B------:R-:W-:-:S03]  /*3960*/  IMAD R29, R29, UR7, R24 ;  /* 0x000000071d1d7c24 */ /* 0x000fc6000f8e0218 */
[----:B------:R-:W-:Y:S01]  /*3970*/  FFMA R25, R146, R14, R25 ;  /* 0x0000000e92197223 */ /* 0x000fe20000000019 */
[----:B------:R-:W-:Y:S02]  /*3980*/  IADD3 R24, P4, R26, UR16, RZ ;  /* 0x000000101a187c10 */ /* 0x000fe4000ff9e0ff */
[----:B------:R-:W-:Y:S02]  /*3990*/  PRMT R26, RZ, 0x7610, R26 ;  /* 0x00007610ff1a7816 */ /* 0x000fe4000000001a */
[----:B------:R-:W-:Y:S02]  /*39a0*/  F2FP.SATFINITE.E5M2.F32.PACK_AB_MERGE_C R31, RZ, R25, RZ ;  /* 0x00000019ff1f723e */ /* 0x000fe400048060ff */
[----:B------:R-:W-:-:S03]  /*39b0*/  IADD3.X R25, R27, UR17, R29, P4, !PT ;  /* 0x000000111b197c10 */ /* 0x000fc6000a7fe41d */
[----:B------:R1:W-:Y:S01]  /*39c0*/  @!P3 STG.E.U8 desc[UR14][R20.64+0x1], R31 ;  /* 0x0000011f1400b986 */ /* 0x0003e2000c10110e */
[----:B------:R-:W-:Y:S05]  /*39d0*/  @P5 BRA `(.L_x_46) ;  /* 0x0000000000045947 */ /* 0x000fea0003800000 */
[----:B------:R3:W5:Y:S02]  /*39e0*/  LDG.E.U8 R26, desc[UR14][R24.64] ;  /* 0x0000000e181a7981 */ /* 0x000764000c1e1100 */
.L_x_46:
[----:B------:R-:W-:Y:S05]  /*39f0*/  BSYNC B1 ;  /* 0x0000000000017941 */ /* 0x000fea0003800000 */
.L_x_45:
[----:B-----5:R-:W-:Y:S01]  /*3a00*/  LOP3.LUT R26, R26, 0xff, RZ, 0xc0, !PT ;  /* 0x000000ff1a1a7812 */ /* 0x020fe200078ec0ff */
[----:B------:R-:W-:Y:S01]  /*3a10*/  BSSY B1, `(.L_x_47) ;  /* 0x000000b000017945 */ /* 0x000fe20003800000 */
[----:B------:R-:W-:Y:S02]  /*3a20*/  ISETP.LT.OR P3, PT, R6, 0x2, !P1 ;  /* 0x000000020600780c */ /* 0x000fe40004f61670 */
[----:B------:R-:W-:-:S05]  /*3a30*/  F2FP.F16.E5M2.UNPACK_B R26, R26 ;  /* 0x0000001aff1a723e */ /* 0x000fca00020004ff */
[----:B------:R-:W-:-:S05]  /*3a40*/  HADD2.F32 R26, -RZ, R26.H0_H0 ;  /* 0x2000001aff1a7230 */ /* 0x000fca0000004100 */
[----:B------:R-:W-:-:S04]  /*3a50*/  FMUL R26, R26, R15 ;  /* 0x0000000f1a1a7220 */ /* 0x000fc80000400000 */
[----:B------:R-:W-:-:S05]  /*3a60*/  FFMA R26, R149, R14, R26 ;  /* 0x0000000e951a7223 */ /* 0x000fca000000001a */
[----:B------:R-:W-:Y:S02]  /*3a70*/  F2FP.SATFINITE.E5M2.F32.PACK_AB_MERGE_C R27, RZ, R26, RZ ;  /* 0x0000001aff1b723e */ /* 0x000fe400048060ff */
[----:B------:R-:W-:-:S03]  /*3a80*/  PRMT R26, RZ, 0x7610, R26 ;  /* 0x00007610ff1a7816 */ /* 0x000fc6000000001a */
[----:B------:R4:W-:Y:S01]  /*3a90*/  @!P5 STG.E.U8 desc[UR14][R18.64], R27 ;  /* 0x0000001b1200d986 */ /* 0x0009e2000c10110e */
[----:B------:R-:W-:Y:S05]  /*3aa0*/  @P3 BRA `(.L_x_48) ;  /* 0x0000000000043947 */ /* 0x000fea0003800000 */
[----:B------:R0:W5:Y:S02]  /*3ab0*/  LDG.E.U8 R26, desc[UR14][R24.64+0x1] ;  /* 0x0000010e181a7981 */ /* 0x000164000c1e1100 */
.L_x_48:
[----:B------:R-:W-:Y:S05]  /*3ac0*/  BSYNC B1 ;  /* 0x0000000000017941 */ /* 0x000fea0003800000 */
.L_x_47:
[----:B-----5:R-:W-:Y:S01]  /*3ad0*/  LOP3.LUT R26, R26, 0xff, RZ, 0xc0, !PT ;  /* 0x000000ff1a1a7812 */ /* 0x020fe200078ec0ff */
[----:B------:R-:W-:Y:S01]  /*3ae0*/  BSSY B1, `(.L_x_49) ;  /* 0x000000b000017945 */ /* 0x000fe20003800000 */
[----:B------:R-:W-:Y:S02]  /*3af0*/  ISETP.LT.OR P4, PT, R6, 0x9, !P0 ;  /* 0x000000090600780c */ /* 0x000fe40004781670 */
[----:B------:R-:W-:-:S05]  /*3b00*/  F2FP.F16.E5M2.UNPACK_B R26, R26 ;  /* 0x0000001aff1a723e */ /* 0x000fca00020004ff */
[----:B------:R-:W-:-:S05]  /*3b10*/  HADD2.F32 R26, -RZ, R26.H0_H0 ;  /* 0x2000001aff1a7230 */ /* 0x000fca0000004100 */
[----:B----4-:R-:W-:Y:S01]  /*3b20*/  FMUL R27, R26, R15 ;  /* 0x0000000f1a1b7220 */ /* 0x010fe20000400000 */
[----:B------:R-:W-:-:S03]  /*3b30*/  PRMT R26, RZ, 0x7610, R26 ;  /* 0x00007610ff1a7816 */ /* 0x000fc6000000001a */
[----:B------:R-:W-:-:S05]  /*3b40*/  FFMA R27, R144, R14, R27 ;  /* 0x0000000e901b7223 */ /* 0x000fca000000001b */
[----:B------:R-:W-:-:S05]  /*3b50*/  F2FP.SATFINITE.E5M2.F32.PACK_AB_MERGE_C R27, RZ, R27, RZ ;  /* 0x0000001bff1b723e */ /* 0x000fca00048060ff */
[----:B------:R4:W-:Y:S01]  /*3b60*/  @!P3 STG.E.U8 desc[UR14][R18.64+0x1], R27 ;  /* 0x0000011b1200b986 */ /* 0x0009e2000c10110e */
[----:B------:R-:W-:Y:S05]  /*3b70*/  @P4 BRA `(.L_x_50) ;  /* 0x0000000000044947 */ /* 0x000fea0003800000 */
[----:B------:R0:W5:Y:S02]  /*3b80*/  LDG.E.U8 R26, desc[UR14][R4.64+0x8] ;  /* 0x0000080e041a7981 */ /* 0x000164000c1e1100 */
.L_x_50:
[----:B------:R-:W-:Y:S05]  /*3b90*/  BSYNC B1 ;  /* 0x0000000000017941 */ /* 0x000fea0003800000 */
.L_x_49:
[----:B-----5:R-:W-:Y:S01]  /*3ba0*/  LOP3.LUT R26, R26, 0xff, RZ, 0xc0, !PT ;  /* 0x000000ff1a1a7812 */ /* 0x020fe200078ec0ff */
[----:B------:R-:W-:Y:S01]  /*3bb0*/  BSSY B1, `(.L_x_51) ;  /* 0x000000b000017945 */ /* 0x000fe20003800000 */
[----:B------:R-:W-:Y:S02]  /*3bc0*/  ISETP.LT.OR P3, PT, R6, 0xa, !P0 ;  /* 0x0000000a0600780c */ /* 0x000fe40004761670 */
[----:B------:R-:W-:-:S05]  /*3bd0*/  F2FP.F16.E5M2.UNPACK_B R26, R26 ;  /* 0x0000001aff1a723e */ /* 0x000fca00020004ff */
[----:B------:R-:W-:-:S05]  /*3be0*/  HADD2.F32 R26, -RZ, R26.H0_H0 ;  /* 0x2000001aff1a7230 */ /* 0x000fca0000004100 */
[----:B------:R-:W-:-:S04]  /*3bf0*/  FMUL R26, R26, R15 ;  /* 0x0000000f1a1a7220 */ /* 0x000fc80000400000 */
[----:B------:R-:W-:-:S05]  /*3c00*/  FFMA R26, R147, R14, R26 ;  /* 0x0000000e931a7223 */ /* 0x000fca000000001a */
[----:B----4-:R-:W-:Y:S02]  /*3c10*/  F2FP.SATFINITE.E5M2.F32.PACK_AB_MERGE_C R27, RZ, R26, RZ ;  /* 0x0000001aff1b723e */ /* 0x010fe400048060ff */
[----:B------:R-:W-:-:S03]  /*3c20*/  PRMT R26, RZ, 0x7610, R26 ;  /* 0x00007610ff1a7816 */ /* 0x000fc6000000001a */
[----:B------:R4:W-:Y:S01]  /*3c30*/  @!P4 STG.E.U8 desc[UR14][R20.64+0x8], R27 ;  /* 0x0000081b1400c986 */ /* 0x0009e2000c10110e */
[----:B------:R-:W-:Y:S05]  /*3c40*/  @P3 BRA `(.L_x_52) ;  /* 0x0000000000043947 */ /* 0x000fea0003800000 */
[----:B------:R0:W5:Y:S02]  /*3c50*/  LDG.E.U8 R26, desc[UR14][R4.64+0x9] ;  /* 0x0000090e041a7981 */ /* 0x000164000c1e1100 */
.L_x_52:
[----:B------:R-:W-:Y:S05]  /*3c60*/  BSYNC B1 ;  /* 0x0000000000017941 */ /* 0x000fea0003800000 */
.L_x_51:
        /* <DEDUP_REMOVED lines=12> */
.L_x_54:
[----:B------:R-:W-:Y:S05]  /*3d30*/  BSYNC B1 ;  /* 0x0000000000017941 */ /* 0x000fea0003800000 */
.L_x_53:
        /* <DEDUP_REMOVED lines=12> */
.L_x_56:
[----:B------:R-:W-:Y:S05]  /*3e00*/  BSYNC B1 ;  /* 0x0000000000017941 */ /* 0x000fea0003800000 */
.L_x_55:
        /* <DEDUP_REMOVED lines=12> */
.L_x_58:
[----:B------:R-:W-:Y:S05]  /*3ed0*/  BSYNC B1 ;  /* 0x0000000000017941 */ /* 0x000fea0003800000 */
.L_x_57:
        /* <DEDUP_REMOVED lines=12> */
.L_x_60:
[----:B------:R-:W-:Y:S05]  /*3fa0*/  BSYNC B1 ;  /* 0x0000000000017941 */ /* 0x000fea0003800000 */
.L_x_59:
        /* <DEDUP_REMOVED lines=12> */
.L_x_62:
[----:B------:R-:W-:Y:S05]  /*4070*/  BSYNC B1 ;  /* 0x0000000000017941 */ /* 0x000fea0003800000 */
.L_x_61:
        /* <DEDUP_REMOVED lines=12> */
.L_x_64:
[----:B------:R-:W-:Y:S05]  /*4140*/  BSYNC B1 ;  /* 0x0000000000017941 */ /* 0x000fea0003800000 */
.L_x_63:
        /* <DEDUP_REMOVED lines=12> */
.L_x_66:
[----:B------:R-:W-:Y:S05]  /*4210*/  BSYNC B1 ;  /* 0x0000000000017941 */ /* 0x000fea0003800000 */
.L_x_65:
        /* <DEDUP_REMOVED lines=12> */
.L_x_68:
[----:B------:R-:W-:Y:S05]  /*42e0*/  BSYNC B1 ;  /* 0x0000000000017941 */ /* 0x000fea0003800000 */
.L_x_67:
        /* <DEDUP_REMOVED lines=12> */
.L_x_70:
[----:B------:R-:W-:Y:S05]  /*43b0*/  BSYNC B1 ;  /* 0x0000000000017941 */ /* 0x000fea0003800000 */
.L_x_69:
        /* <DEDUP_REMOVED lines=12> */
.L_x_72:
[----:B------:R-:W-:Y:S05]  /*4480*/  BSYNC B1 ;  /* 0x0000000000017941 */ /* 0x000fea0003800000 */
.L_x_71:
        /* <DEDUP_REMOVED lines=12> */
.L_x_74:
[----:B------:R-:W-:Y:S05]  /*4550*/  BSYNC B1 ;  /* 0x0000000000017941 */ /* 0x000fea0003800000 */
.L_x_73:
        /* <DEDUP_REMOVED lines=12> */
.L_x_76:
[----:B------:R-:W-:Y:S05]  /*4620*/  BSYNC B1 ;  /* 0x0000000000017941 */ /* 0x000fea0003800000 */
.L_x_75:
        /* <DEDUP_REMOVED lines=12> */
.L_x_78:
[----:B------:R-:W-:Y:S05]  /*46f0*/  BSYNC B1 ;  /* 0x0000000000017941 */ /* 0x000fea0003800000 */
.L_x_77:
        /* <DEDUP_REMOVED lines=12> */
.L_x_80:
[----:B------:R-:W-:Y:S05]  /*47c0*/  BSYNC B1 ;  /* 0x0000000000017941 */ /* 0x000fea0003800000 */
.L_x_79:
        /* <DEDUP_REMOVED lines=12> */
.L_x_82:
[----:B------:R-:W-:Y:S05]  /*4890*/  BSYNC B1 ;  /* 0x0000000000017941 */ /* 0x000fea0003800000 */
.L_x_81:
        /* <DEDUP_REMOVED lines=12> */
.L_x_84:
[----:B------:R-:W-:Y:S05]  /*4960*/  BSYNC B1 ;  /* 0x0000000000017941 */ /* 0x000fea0003800000 */
.L_x_83:
        /* <DEDUP_REMOVED lines=12> */
.L_x_86:
[----:B------:R-:W-:Y:S05]  /*4a30*/  BSYNC B1 ;  /* 0x0000000000017941 */ /* 0x000fea0003800000 */
.L_x_85:
        /* <DEDUP_REMOVED lines=12> */
.L_x_88:
[----:B------:R-:W-:Y:S05]  /*4b00*/  BSYNC B1 ;  /* 0x0000000000017941 */ /* 0x000fea0003800000 */
.L_x_87:
        /* <DEDUP_REMOVED lines=12> */
.L_x_90:
[----:B------:R-:W-:Y:S05]  /*4bd0*/  BSYNC B1 ;  /* 0x0000000000017941 */ /* 0x000fea0003800000 */
.L_x_89:
        /* <DEDUP_REMOVED lines=12> */
.L_x_92:
[----:B------:R-:W-:Y:S05]  /*4ca0*/  BSYNC B1 ;  /* 0x0000000000017941 */ /* 0x000fea0003800000 */
.L_x_91:
        /* <DEDUP_REMOVED lines=12> */
.L_x_94:
[----:B------:R-:W-:Y:S05]  /*4d70*/  BSYNC B1 ;  /* 0x0000000000017941 */ /* 0x000fea0003800000 */
.L_x_93:
        /* <DEDUP_REMOVED lines=12> */
.L_x_96:
[----:B------:R-:W-:Y:S05]  /*4e40*/  BSYNC B1 ;  /* 0x0000000000017941 */ /* 0x000fea0003800000 */
.L_x_95:
        /* <DEDUP_REMOVED lines=12> */
.L_x_98:
[----:B------:R-:W-:Y:S05]  /*4f10*/  BSYNC B1 ;  /* 0x0000000000017941 */ /* 0x000fea0003800000 */
.L_x_97:
        /* <DEDUP_REMOVED lines=12> */
.L_x_100:
[----:B------:R-:W-:Y:S05]  /*4fe0*/  BSYNC B1 ;  /* 0x0000000000017941 */ /* 0x000fea0003800000 */
.L_x_99:
        /* <DEDUP_REMOVED lines=12> */
.L_x_102:
[----:B------:R-:W-:Y:S05]  /*50b0*/  BSYNC B1 ;  /* 0x0000000000017941 */ /* 0x000fea0003800000 */
.L_x_101:
        /* <DEDUP_REMOVED lines=12> */
.L_x_104:
[----:B------:R-:W-:Y:S05]  /*5180*/  BSYNC B1 ;  /* 0x0000000000017941 */ /* 0x000fea0003800000 */
.L_x_103:
        /* <DEDUP_REMOVED lines=12> */
.L_x_106:
[----:B------:R-:W-:Y:S05]  /*5250*/  BSYNC B1 ;  /* 0x0000000000017941 */ /* 0x000fea0003800000 */
.L_x_105:
        /* <DEDUP_REMOVED lines=12> */
.L_x_108:
[----:B------:R-:W-:Y:S05]  /*5320*/  BSYNC B1 ;  /* 0x0000000000017941 */ /* 0x000fea0003800000 */
.L_x_107:
        /* <DEDUP_REMOVED lines=12> */
.L_x_110:
[----:B------:R-:W-:Y:S05]  /*53f0*/  BSYNC B1 ;  /* 0x0000000000017941 */ /* 0x000fea0003800000 */
.L_x_109:
        /* <DEDUP_REMOVED lines=12> */
.L_x_112:
[----:B------:R-:W-:Y:S05]  /*54c0*/  BSYNC B1 ;  /* 0x0000000000017941 */ /* 0x000fea0003800000 */
.L_x_111:
        /* <DEDUP_REMOVED lines=12> */
.L_x_114:
[----:B------:R-:W-:Y:S05]  /*5590*/  BSYNC B1 ;  /* 0x0000000000017941 */ /* 0x000fea0003800000 */
.L_x_113:
        /* <DEDUP_REMOVED lines=12> */
.L_x_116:
[----:B------:R-:W-:Y:S05]  /*5660*/  BSYNC B1 ;  /* 0x0000000000017941 */ /* 0x000fea0003800000 */
.L_x_115:
        /* <DEDUP_REMOVED lines=12> */
.L_x_118:
[----:B------:R-:W-:Y:S05]  /*5730*/  BSYNC B1 ;  /* 0x0000000000017941 */ /* 0x000fea0003800000 */
.L_x_117:
        /* <DEDUP_REMOVED lines=12> */
.L_x_120:
[----:B------:R-:W-:Y:S05]  /*5800*/  BSYNC B1 ;  /* 0x0000000000017941 */ /* 0x000fea0003800000 */
.L_x_119:
        /* <DEDUP_REMOVED lines=12> */
.L_x_122:
[----:B------:R-:W-:Y:S05]  /*58d0*/  BSYNC B1 ;  /* 0x0000000000017941 */ /* 0x000fea0003800000 */
.L_x_121:
        /* <DEDUP_REMOVED lines=12> */
.L_x_124:
[----:B------:R-:W-:Y:S05]  /*59a0*/  BSYNC B1 ;  /* 0x0000000000017941 */ /* 0x000fea0003800000 */
.L_x_123:
        /* <DEDUP_REMOVED lines=12> */
.L_x_126:
[----:B------:R-:W-:Y:S05]  /*5a70*/  BSYNC B1 ;  /* 0x0000000000017941 */ /* 0x000fea0003800000 */
.L_x_125:
        /* <DEDUP_REMOVED lines=12> */
.L_x_128:
[----:B------:R-:W-:Y:S05]  /*5b40*/  BSYNC B1 ;  /* 0x0000000000017941 */ /* 0x000fea0003800000 */
.L_x_127:
        /* <DEDUP_REMOVED lines=12> */
.L_x_130:
[----:B------:R-:W-:Y:S05]  /*5c10*/  BSYNC B1 ;  /* 0x0000000000017941 */ /* 0x000fea0003800000 */
.L_x_129:
        /* <DEDUP_REMOVED lines=12> */
.L_x_132:
[----:B------:R-:W-:Y:S05]  /*5ce0*/  BSYNC B1 ;  /* 0x0000000000017941 */ /* 0x000fea0003800000 */
.L_x_131:
        /* <DEDUP_REMOVED lines=12> */
.L_x_134:
[----:B------:R-:W-:Y:S05]  /*5db0*/  BSYNC B1 ;  /* 0x0000000000017941 */ /* 0x000fea0003800000 */
.L_x_133:
        /* <DEDUP_REMOVED lines=12> */
.L_x_136:
[----:B------:R-:W-:Y:S05]  /*5e80*/  BSYNC B1 ;  /* 0x0000000000017941 */ /* 0x000fea0003800000 */
.L_x_135:
        /* <DEDUP_REMOVED lines=12> */
.L_x_138:
[----:B------:R-:W-:Y:S05]  /*5f50*/  BSYNC B1 ;  /* 0x0000000000017941 */ /* 0x000fea0003800000 */
.L_x_137:
        /* <DEDUP_REMOVED lines=12> */
.L_x_140:
[----:B------:R-:W-:Y:S05]  /*6020*/  BSYNC B1 ;  /* 0x0000000000017941 */ /* 0x000fea0003800000 */
.L_x_139:
        /* <DEDUP_REMOVED lines=12> */
.L_x_142:
[----:B------:R-:W-:Y:S05]  /*60f0*/  BSYNC B1 ;  /* 0x0000000000017941 */ /* 0x000fea0003800000 */
.L_x_141:
        /* <DEDUP_REMOVED lines=12> */
.L_x_144:
[----:B------:R-:W-:Y:S05]  /*61c0*/  BSYNC B1 ;  /* 0x0000000000017941 */ /* 0x000fea0003800000 */
.L_x_143:
        /* <DEDUP_REMOVED lines=12> */
.L_x_146:
[----:B------:R-:W-:Y:S05]  /*6290*/  BSYNC B1 ;  /* 0x0000000000017941 */ /* 0x000fea0003800000 */
.L_x_145:
        /* <DEDUP_REMOVED lines=12> */
.L_x_148:
[----:B------:R-:W-:Y:S05]  /*6360*/  BSYNC B1 ;  /* 0x0000000000017941 */ /* 0x000fea0003800000 */
.L_x_147:
        /* <DEDUP_REMOVED lines=12> */
.L_x_150:
[----:B------:R-:W-:Y:S05]  /*6430*/  BSYNC B1 ;  /* 0x0000000000017941 */ /* 0x000fea0003800000 */
.L_x_149:
        /* <DEDUP_REMOVED lines=12> */
.L_x_152:
[----:B------:R-:W-:Y:S05]  /*6500*/  BSYNC B1 ;  /* 0x0000000000017941 */ /* 0x000fea0003800000 */
.L_x_151:
        /* <DEDUP_REMOVED lines=12> */
.L_x_154:
[----:B------:R-:W-:Y:S05]  /*65d0*/  BSYNC B1 ;  /* 0x0000000000017941 */ /* 0x000fea0003800000 */
.L_x_153:
        /* <DEDUP_REMOVED lines=12> */
.L_x_156:
[----:B------:R-:W-:Y:S05]  /*66a0*/  BSYNC B1 ;  /* 0x0000000000017941 */ /* 0x000fea0003800000 */
.L_x_155:
        /* <DEDUP_REMOVED lines=12> */
.L_x_158:
[----:B------:R-:W-:Y:S05]  /*6770*/  BSYNC B1 ;  /* 0x0000000000017941 */ /* 0x000fea0003800000 */
.L_x_157:
        /* <DEDUP_REMOVED lines=12> */
.L_x_160:
[----:B------:R-:W-:Y:S05]  /*6840*/  BSYNC B1 ;  /* 0x0000000000017941 */ /* 0x000fea0003800000 */
.L_x_159:
        /* <DEDUP_REMOVED lines=12> */
.L_x_162:
[----:B------:R-:W-:Y:S05]  /*6910*/  BSYNC B1 ;  /* 0x0000000000017941 */ /* 0x000fea0003800000 */
.L_x_161:
[----:B-----5:R-:W-:Y:S01]  /*6920*/  LOP3.LUT R26, R26, 0xff, RZ, 0xc0, !PT ;  /* 0x000000ff1a1a7812 */ /* 0x020fe200078ec0ff */
[----:B------:R-:W-:Y:S01]  /*6930*/  BSSY B1, `(.L_x_163) ;  /* 0x000000b000017945 */ /* 0x000fe20003800000 */
[----:B------:R-:W-:Y:S02]  /*6940*/  ISETP.LT.OR P0, PT, R6, 0x7a, !P0 ;  /* 0x0000007a0600780c */ /* 0x000fe40004701670 */
[----:B------:R-:W-:-:S05]  /*6950*/  F2FP.F16.E5M2.UNPACK_B R26, R26 ;  /* 0x0000001aff1a723e */ /* 0x000fca00020004ff */
[----:B------:R-:W-:-:S05]  /*6960*/  HADD2.F32 R26, -RZ, R26.H0_H0 ;  /* 0x2000001aff1a7230 */ /* 0x000fca0000004100 */
[----:B------:R-:W-:-:S04]  /*6970*/  FMUL R26, R26, R15 ;  /* 0x0000000f1a1a7220 */ /* 0x000fc80000400000 */
[----:B------:R-:W-:Y:S01]  /*6980*/  FFMA R26, R23, R14, R26 ;  /* 0x0000000e171a7223 */ /* 0x000fe2000000001a */
[----:B------:R-:W-:-:S04]  /*6990*/  PRMT R23, RZ, 0x7610, R23 ;  /* 0x00007610ff177816 */ /* 0x000fc80000000017 */
[----:B----4-:R-:W-:-:S05]  /*69a0*/  F2FP.SATFINITE.E5M2.F32.PACK_AB_MERGE_C R27, RZ, R26, RZ ;  /* 0x0000001aff1b723e */ /* 0x010fca00048060ff */
[----:B------:R4:W-:Y:S01]  /*69b0*/  @!P4 STG.E.U8 desc[UR14][R20.64+0x78], R27 ;  /* 0x0000781b1400c986 */ /* 0x0009e2000c10110e */
[----:B------:R-:W-:Y:S05]  /*69c0*/  @P0 BRA `(.L_x_164) ;  /* 0x0000000000040947 */ /* 0x000fea0003800000 */
[----:B------:R0:W5:Y:S02]  /*69d0*/  LDG.E.U8 R23, desc[UR14][R4.64+0x79] ;  /* 0x0000790e04177981 */ /* 0x000164000c1e1100 */
.L_x_164:
[----:B------:R-:W-:Y:S05]  /*69e0*/  BSYNC B1 ;  /* 0x0000000000017941 */ /* 0x000fea0003800000 */
.L_x_163:
[----:B-----5:R-:W-:Y:S01]  /*69f0*/  LOP3.LUT R23, R23, 0xff, RZ, 0xc0, !PT ;  /* 0x000000ff17177812 */ /* 0x020fe200078ec0ff */
[----:B------:R-:W-:Y:S01]  /*6a00*/  BSSY B1, `(.L_x_165) ;  /* 0x000000b000017945 */ /* 0x000fe20003800000 */
[----:B------:R-:W-:Y:S02]  /*6a10*/  ISETP.LT.OR P3, PT, R6, 0x79, !P1 ;  /* 0x000000790600780c */ /* 0x000fe40004f61670 */
[----:B------:R-:W-:-:S05]  /*6a20*/  F2FP.F16.E5M2.UNPACK_B R23, R23 ;  /* 0x00000017ff17723e */ /* 0x000fca00020004ff */
[----:B0-2---:R-:W-:-:S05]  /*6a30*/  HADD2.F32 R4, -RZ, R23.H0_H0 ;  /* 0x20000017ff047230 */ /* 0x005fca0000004100 */
[----:B------:R-:W-:Y:S01]  /*6a40*/  FMUL R5, R4, R15 ;  /* 0x0000000f04057220 */ /* 0x000fe20000400000 */
[----:B------:R-:W-:-:S03]  /*6a50*/  PRMT R4, RZ, 0x7610, R4 ;  /* 0x00007610ff047816 */ /* 0x000fc60000000004 */
[----:B------:R-:W-:-:S05]  /*6a60*/  FFMA R5, R22, R14, R5 ;  /* 0x0000000e16057223 */ /* 0x000fca0000000005 */
[----:B------:R-:W-:-:S05]  /*6a70*/  F2FP.SATFINITE.E5M2.F32.PACK_AB_MERGE_C R5, RZ, R5, RZ ;  /* 0x00000005ff05723e */ /* 0x000fca00048060ff */
[----:B------:R0:W-:Y:S01]  /*6a80*/  @!P0 STG.E.U8 desc[UR14][R20.64+0x79], R5 ;  /* 0x0000790514008986 */ /* 0x0001e2000c10110e */
[----:B------:R-:W-:Y:S05]  /*6a90*/  @P3 BRA `(.L_x_166) ;  /* 0x0000000000043947 */ /* 0x000fea0003800000 */
[----:B------:R2:W5:Y:S02]  /*6aa0*/  LDG.E.U8 R4, desc[UR14][R24.64+0x78] ;  /* 0x0000780e18047981 */ /* 0x000564000c1e1100 */
.L_x_166:
[----:B------:R-:W-:Y:S05]  /*6ab0*/  BSYNC B1 ;  /* 0x0000000000017941 */ /* 0x000fea0003800000 */
.L_x_165:
[----:B-----5:R-:W-:Y:S01]  /*6ac0*/  LOP3.LUT R4, R4, 0xff, RZ, 0xc0, !PT ;  /* 0x000000ff04047812 */ /* 0x020fe200078ec0ff */
[----:B------:R-:W-:Y:S01]  /*6ad0*/  BSSY B1, `(.L_x_167) ;  /* 0x000000b000017945 */ /* 0x000fe20003800000 */
[----:B------:R-:W-:Y:S02]  /*6ae0*/  ISETP.LT.OR P1, PT, R6, 0x7a, !P1 ;  /* 0x0000007a0600780c */ /* 0x000fe40004f21670 */
[----:B------:R-:W-:-:S05]  /*6af0*/  F2FP.F16.E5M2.UNPACK_B R4, R4 ;  /* 0x00000004ff04723e */ /* 0x000fca00020004ff */
[----:B------:R-:W-:-:S05]  /*6b00*/  HADD2.F32 R4, -RZ, R4.H0_H0 ;  /* 0x20000004ff047230 */ /* 0x000fca0000004100 */
[----:B------:R-:W-:-:S04]  /*6b10*/  FMUL R4, R4, R15 ;  /* 0x0000000f04047220 */ /* 0x000fc80000400000 */
[----:B------:R-:W-:-:S05]  /*6b20*/  FFMA R4, R89, R14, R4 ;  /* 0x0000000e59047223 */ /* 0x000fca0000000004 */
[----:B0-----:R-:W-:Y:S02]  /*6b30*/  F2FP.SATFINITE.E5M2.F32.PACK_AB_MERGE_C R5, RZ, R4, RZ ;  /* 0x00000004ff05723e */ /* 0x001fe400048060ff */
[----:B------:R-:W-:-:S03]  /*6b40*/  PRMT R4, RZ, 0x7610, R4 ;  /* 0x00007610ff047816 */ /* 0x000fc60000000004 */
[----:B------:R0:W-:Y:S01]  /*6b50*/  @!P3 STG.E.U8 desc[UR14][R18.64+0x78], R5 ;  /* 0x000078051200b986 */ /* 0x0001e2000c10110e */
[----:B------:R-:W-:Y:S05]  /*6b60*/  @P1 BRA `(.L_x_168) ;  /* 0x0000000000041947 */ /* 0x000fea0003800000 */
[----:B------:R0:W5:Y:S02]  /*6b70*/  LDG.E.U8 R4, desc[UR14][R24.64+0x79] ;  /* 0x0000790e18047981 */ /* 0x000164000c1e1100 */
.L_x_168:
[----:B------:R-:W-:Y:S05]  /*6b80*/  BSYNC B1 ;  /* 0x0000000000017941 */ /* 0x000fea0003800000 */
.L_x_167:
[----:B------:R-:W-:Y:S05]  /*6b90*/  @P1 BRA `(.L_x_169) ;  /* 0x0000001000281947 */ /* 0x000fea0003800000 */
[----:B-----5:R-:W-:-:S04]  /*6ba0*/  LOP3.LUT R4, R4, 0xff, RZ, 0xc0, !PT ;  /* 0x000000ff04047812 */ /* 0x020fc800078ec0ff */
[----:B------:R-:W-:-:S05]  /*6bb0*/  F2FP.F16.E5M2.UNPACK_B R4, R4 ;  /* 0x00000004ff04723e */ /* 0x000fca00020004ff */
[----:B------:R-:W-:-:S05]  /*6bc0*/  HADD2.F32 R4, -RZ, R4.H0_H0 ;  /* 0x20000004ff047230 */ /* 0x000fca0000004100 */
[----:B0-----:R-:W-:-:S04]  /*6bd0*/  FMUL R5, R4, R15 ;  /* 0x0000000f04057220 */ /* 0x001fc80000400000 */
[----:B------:R-:W-:-:S05]  /*6be0*/  FFMA R5, R88, R14, R5 ;  /* 0x0000000e58057223 */ /* 0x000fca0000000005 */
[----:B------:R-:W-:-:S05]  /*6bf0*/  F2FP.SATFINITE.E5M2.F32.PACK_AB_MERGE_C R5, RZ, R5, RZ ;  /* 0x00000005ff05723e */ /* 0x000fca00048060ff */
[----:B------:R0:W-:Y:S01]  /*6c00*/  STG.E.U8 desc[UR14][R18.64+0x79], R5 ;  /* 0x0000790512007986 */ /* 0x0001e2000c10110e */
[----:B------:R-:W-:Y:S05]  /*6c10*/  BRA `(.L_x_169) ;  /* 0x0000001000087947 */ /* 0x000fea0003800000 */
.L_x_40:
[----:B------:R-:W-:Y:S01]  /*6c20*/  ISETP.GE.AND P1, PT, R30, 0x1, PT ;  /* 0x000000011e00780c */ /* 0x000fe20003f26270 */
[-C--:B--2---:R-:W-:Y:S01]  /*6c30*/  FMUL R151, R151, R14.reuse ;  /* 0x0000000e97977220 */ /* 0x084fe20000400000 */
[-C--:B------:R-:W-:Y:S01]  /*6c40*/  FMUL R146, R146, R14.reuse ;  /* 0x0000000e92927220 */ /* 0x080fe20000400000 */
[----:B------:R-:W-:Y:S01]  /*6c50*/  ISETP.GE.AND P0, PT, R30, 0x9, PT ;  /* 0x000000091e00780c */ /* 0x000fe20003f06270 */
[-C--:B------:R-:W-:Y:S01]  /*6c60*/  FMUL R149, R149, R14.reuse ;  /* 0x0000000e95957220 */ /* 0x080fe20000400000 */
[----:B------:R-:W-:Y:S01]  /*6c70*/  ISETP.LT.OR P4, PT, R6, 0x1, !P1 ;  /* 0x000000010600780c */ /* 0x000fe20004f81670 */
[-C--:B------:R-:W-:Y:S01]  /*6c80*/  FMUL R144, R144, R14.reuse ;  /* 0x0000000e90907220 */ /* 0x080fe20000400000 */
[----:B------:R-:W-:Y:S01]  /*6c90*/  ISETP.LT.OR P5, PT, R6, 0x2, !P1 ;  /* 0x000000020600780c */ /* 0x000fe20004fa1670 */
[-C--:B------:R-:W-:Y:S01]  /*6ca0*/  FMUL R147, R147, R14.reuse ;  /* 0x0000000e93937220 */ /* 0x080fe20000400000 */
[----:B------:R-:W-:Y:S01]  /*6cb0*/  F2FP.SATFINITE.E5M2.F32.PACK_AB_MERGE_C R151, RZ, R151, RZ ;  /* 0x00000097ff97723e */ /* 0x000fe200048060ff */
[----:B------:R-:W-:Y:S01]  /*6cc0*/  FMUL R142, R142, R14 ;  /* 0x0000000e8e8e7220 */ /* 0x000fe20000400000 */
[----:B------:R-:W-:Y:S01]  /*6cd0*/  F2FP.SATFINITE.E5M2.F32.PACK_AB_MERGE_C R5, RZ, R146, RZ ;  /* 0x00000092ff05723e */ /* 0x000fe200048060ff */
[-C--:B------:R-:W-:Y:S01]  /*6ce0*/  FMUL R145, R145, R14.reuse ;  /* 0x0000000e91917220 */ /* 0x080fe20000400000 */
[----:B------:R-:W-:Y:S01]  /*6cf0*/  ISETP.LT.OR P3, PT, R6, 0x1, !P0 ;  /* 0x000000010600780c */ /* 0x000fe20004761670 */
[-C--:B------:R-:W-:Y:S01]  /*6d00*/  FMUL R140, R140, R14.reuse ;  /* 0x0000000e8c8c7220 */ /* 0x080fe20000400000 */
[C---:B------:R-:W-:Y:S01]  /*6d10*/  ISETP.LT.OR P6, PT, R6.reuse, 0xa, !P1 ;  /* 0x0000000a0600780c */ /* 0x040fe20004fc1670 */
[-C--:B------:R-:W-:Y:S01]  /*6d20*/  FMUL R143, R143, R14.reuse ;  /* 0x0000000e8f8f7220 */ /* 0x080fe20000400000 */
[----:B------:R-:W-:Y:S01]  /*6d30*/  F2FP.SATFINITE.E5M2.F32.PACK_AB_MERGE_C R149, RZ, R149, RZ ;  /* 0x00000095ff95723e */ /* 0x000fe200048060ff */
[----:B------:R-:W-:Y:S01]  /*6d40*/  @!P4 STG.E.U8 desc[UR14][R20.64], R151 ;  /* 0x000000971400c986 */ /* 0x000fe2000c10110e */
[----:B------:R-:W-:Y:S01]  /*6d50*/  ISETP.LT.OR P4, PT, R6, 0x2, !P0 ;  /* 0x000000020600780c */ /* 0x000fe20004781670 */
[----:B------:R-:W-:Y:S01]  /*6d60*/  FMUL R138, R138, R14 ;  /* 0x0000000e8a8a7220 */ /* 0x000fe20000400000 */
[----:B------:R-:W-:Y:S01]  /*6d70*/  F2FP.SATFINITE.E5M2.F32.PACK_AB_MERGE_C R25, RZ, R144, RZ ;  /* 0x00000090ff19723e */ /* 0x000fe200048060ff */
[----:B------:R0:W-:Y:S01]  /*6d80*/  @!P5 STG.E.U8 desc[UR14][R20.64+0x1], R5 ;  /* 0x000001051400d986 */ /* 0x0001e2000c10110e */
[C---:B------:R-:W-:Y:S01]  /*6d90*/  ISETP.LT.OR P5, PT, R6.reuse, 0x9, !P1 ;  /* 0x000000090600780c */ /* 0x040fe20004fa1670 */
[-C--:B------:R-:W-:Y:S01]  /*6da0*/  FMUL R141, R141, R14.reuse ;  /* 0x0000000e8d8d7220 */ /* 0x080fe20000400000 */
[----:B------:R-:W-:Y:S01]  /*6db0*/  F2FP.SATFINITE.E5M2.F32.PACK_AB_MERGE_C R147, RZ, R147, RZ ;  /* 0x00000093ff93723e */ /* 0x000fe200048060ff */
[----:B------:R-:W-:Y:S01]  /*6dc0*/  @!P3 STG.E.U8 desc[UR14][R18.64], R149 ;  /* 0x000000951200b986 */ /* 0x000fe2000c10110e */
[----:B------:R-:W-:Y:S01]  /*6dd0*/  ISETP.LT.OR P3, PT, R6, 0x9, !P0 ;  /* 0x000000090600780c */ /* 0x000fe20004761670 */
[-C--:B------:R-:W-:Y:S01]  /*6de0*/  FMUL R136, R136, R14.reuse ;  /* 0x0000000e88887220 */ /* 0x080fe20000400000 */
[----:B------:R-:W-:Y:S01]  /*6df0*/  F2FP.SATFINITE.E5M2.F32.PACK_AB_MERGE_C R145, RZ, R145, RZ ;  /* 0x00000091ff91723e */ /* 0x000fe200048060ff */
[-C--:B------:R-:W-:Y:S01]  /*6e00*/  FMUL R139, R139, R14.reuse ;  /* 0x0000000e8b8b7220 */ /* 0x080fe20000400000 */
[----:B------:R-:W-:Y:S01]  /*6e10*/  F2FP.SATFINITE.E5M2.F32.PACK_AB_MERGE_C R143, RZ, R143, RZ ;  /* 0x0000008fff8f723e */ /* 0x000fe200048060ff */
[----:B------:R1:W-:Y:S01]  /*6e20*/  @!P4 STG.E.U8 desc[UR14][R18.64+0x1], R25 ;  /* 0x000001191200c986 */ /* 0x0003e2000c10110e */
[----:B------:R-:W-:Y:S01]  /*6e30*/  ISETP.LT.OR P4, PT, R6, 0xa, !P0 ;  /* 0x0000000a0600780c */ /* 0x000fe20004781670 */
[----:B------:R-:W-:Y:S01]  /*6e40*/  FMUL R134, R134, R14 ;  /* 0x0000000e86867220 */ /* 0x000fe20000400000 */
[----:B0-----:R-:W-:Y:S01]  /*6e50*/  F2FP.SATFINITE.E5M2.F32.PACK_AB_MERGE_C R5, RZ, R142, RZ ;  /* 0x0000008eff05723e */ /* 0x001fe200048060ff */
[----:B------:R-:W-:Y:S01]  /*6e60*/  @!P5 STG.E.U8 desc[UR14][R20.64+0x8], R147 ;  /* 0x000008931400d986 */ /* 0x000fe2000c10110e */
[C---:B------:R-:W-:Y:S01]  /*6e70*/  ISETP.LT.OR P5, PT, R6.reuse, 0x11, !P1 ;  /* 0x000000110600780c */ /* 0x040fe20004fa1670 */
[-C--:B------:R-:W-:Y:S01]  /*6e80*/  FMUL R137, R137, R14.reuse ;  /* 0x0000000e89897220 */ /* 0x080fe20000400000 */
[----:B------:R-:W-:Y:S01]  /*6e90*/  F2FP.SATFINITE.E5M2.F32.PACK_AB_MERGE_C R141, RZ, R141, RZ ;  /* 0x0000008dff8d723e */ /* 0x000fe200048060ff */
[----:B------:R0:W-:Y:S01]  /*6ea0*/  @!P6 STG.E.U8 desc[UR14][R20.64+0x9], R5 ;  /* 0x000009051400e986 */ /* 0x0001e2000c10110e */
[----:B------:R-:W-:Y:S01]  /*6eb0*/  ISETP.LT.OR P6, PT, R6, 0x12, !P1 ;  /* 0x000000120600780c */ /* 0x000fe20004fc1670 */
[----:B------:R-:W-:Y:S01]  /*6ec0*/  FMUL R132, R132, R14 ;  /* 0x0000000e84847220 */ /* 0x000fe20000400000 */
[----:B------:R-:W-:Y:S01]  /*6ed0*/  F2FP.SATFINITE.E5M2.F32.PACK_AB_MERGE_C R139, RZ, R139, RZ ;  /* 0x0000008bff8b723e */ /* 0x000fe200048060ff */
[----:B------:R-:W-:Y:S01]  /*6ee0*/  @!P3 STG.E.U8 desc[UR14][R18.64+0x8], R145 ;  /* 0x000008911200b986 */ /* 0x000fe2000c10110e */
[----:B-1----:R-:W-:Y:S01]  /*6ef0*/  F2FP.SATFINITE.E5M2.F32.PACK_AB_MERGE_C R25, RZ, R140, RZ ;  /* 0x0000008cff19723e */ /* 0x002fe200048060ff */
[-C--:B------:R-:W-:Y:S01]  /*6f00*/  FMUL R135, R135, R14.reuse ;  /* 0x0000000e87877220 */ /* 0x080fe20000400000 */
[----:B------:R-:W-:Y:S01]  /*6f10*/  ISETP.LT.OR P3, PT, R6, 0x11, !P0 ;  /* 0x000000110600780c */ /* 0x000fe20004761670 */
[-C--:B------:R-:W-:Y:S01]  /*6f20*/  FMUL R130, R130, R14.reuse ;  /* 0x0000000e82827220 */ /* 0x080fe20000400000 */
[----:B------:R-:W-:Y:S01]  /*6f30*/  F2FP.SATFINITE.E5M2.F32.PACK_AB_MERGE_C R137, RZ, R137, RZ ;  /* 0x00000089ff89723e */ /* 0x000fe200048060ff */
[----:B------:R1:W-:Y:S01]  /*6f40*/  @!P4 STG.E.U8 desc[UR14][R18.64+0x9], R25 ;  /* 0x000009191200c986 */ /* 0x0003e2000c10110e */
[C---:B------:R-:W-:Y:S01]  /*6f50*/  ISETP.LT.OR P4, PT, R6.reuse, 0x12, !P0 ;  /* 0x000000120600780c */ /* 0x040fe20004781670 */
[----:B------:R-:W-:Y:S01]  /*6f60*/  FMUL R133, R133, R14 ;  /* 0x0000000e85857220 */ /* 0x000fe20000400000 */
[----:B0-----:R-:W-:Y:S01]  /*6f70*/  F2FP.SATFINITE.E5M2.F32.PACK_AB_MERGE_C R5, RZ, R138, RZ ;  /* 0x0000008aff05723e */ /* 0x001fe200048060ff */
[----:B------:R-:W-:Y:S01]  /*6f80*/  @!P5 STG.E.U8 desc[UR14][R20.64+0x10], R143 ;  /* 0x0000108f1400d986 */ /* 0x000fe2000c10110e */
[----:B------:R-:W-:Y:S01]  /*6f90*/  ISETP.LT.OR P5, PT, R6, 0x19, !P1 ;  /* 0x000000190600780c */ /* 0x000fe20004fa1670 */
[-C--:B------:R-:W-:Y:S01]  /*6fa0*/  FMUL R128, R128, R14.reuse ;  /* 0x0000000e80807220 */ /* 0x080fe20000400000 */
[----:B------:R-:W-:Y:S01]  /*6fb0*/  F2FP.SATFINITE.E5M2.F32.PACK_AB_MERGE_C R135, RZ, R135, RZ ;  /* 0x00000087ff87723e */ /* 0x000fe200048060ff */
[----:B------:R0:W-:Y:S01]  /*6fc0*/  @!P6 STG.E.U8 desc[UR14][R20.64+0x11], R5 ;  /* 0x000011051400e986 */ /* 0x0001e2000c10110e */
[----:B------:R-:W-:Y:S01]  /*6fd0*/  ISETP.LT.OR P6, PT, R6, 0x1a, !P1 ;  /* 0x0000001a0600780c */ /* 0x000fe20004fc1670 */
[-C--:B------:R-:W-:Y:S01]  /*6fe0*/  FMUL R131, R131, R14.reuse ;  /* 0x0000000e83837220 */ /* 0x080fe20000400000 */
[----:B------:R-:W-:Y:S01]  /*6ff0*/  FMUL R126, R126, R14 ;  /* 0x0000000e7e7e7220 */ /* 0x000fe20000400000 */
[----:B-1----:R-:W-:Y:S01]  /*7000*/  F2FP.SATFINITE.E5M2.F32.PACK_AB_MERGE_C R25, RZ, R136, RZ ;  /* 0x00000088ff19723e */ /* 0x002fe200048060ff */
[----:B------:R-:W-:Y:S01]  /*7010*/  @!P3 STG.E.U8 desc[UR14][R18.64+0x10], R141 ;  /* 0x0000108d1200b986 */ /* 0x000fe2000c10110e */
[C---:B------:R-:W-:Y:S01]  /*7020*/  ISETP.LT.OR P3, PT, R6.reuse, 0x19, !P0 ;  /* 0x000000190600780c */ /* 0x040fe20004761670 */
        /* <DEDUP_REMOVED lines=37> */
[-C--:B------:R-:W-:Y:S01]  /*7280*/  FMUL R114, R114, R14.reuse ;  /* 0x0000000e72727220 */ /* 0x080fe20000400000 */
        /* <DEDUP_REMOVED lines=81> */
[C---:B------:R-:W-:Y:S01]  /*77a0*/  ISETP.LT.OR P6, PT, R6.reuse, 0x52, !P1 ;  /* 0x000000520600780c */ /* 0x040fe20004fc1670 */
        /* <DEDUP_REMOVED lines=22> */
[----:B------:R-:W-:-:S02]  /*7910*/  ISETP.LT.OR P3, PT, R6, 0x59, !P0 ;  /* 0x000000590600780c */ /* 0x000fc40004761670 */
[----:B------:R-:W-:Y:S01]  /*7920*/  F2FP.SATFINITE.E5M2.F32.PACK_AB_MERGE_C R93, RZ, R93, RZ ;  /* 0x0000005dff5d723e */ /* 0x000fe200048060ff */
[----:B------:R1:W-:Y:S01]  /*7930*/  @!P4 STG.E.U8 desc[UR14][R18.64+0x51], R25 ;  /* 0x000051191200c986 */ /* 0x0003e2000c10110e */
[C---:B------:R-:W-:Y:S02]  /*7940*/  ISETP.LT.OR P4, PT, R6.reuse, 0x5a, !P0 ;  /* 0x0000005a0600780c */ /* 0x040fe40004781670 */
[----:B0-----:R-:W-:Y:S01]  /*7950*/  F2FP.SATFINITE.E5M2.F32.PACK_AB_MERGE_C R5, RZ, R102, RZ ;  /* 0x00000066ff05723e */ /* 0x001fe200048060ff */
[----:B------:R-:W-:Y:S01]  /*7960*/  @!P5 STG.E.U8 desc[UR14][R20.64+0x58], R107 ;  /* 0x0000586b1400d986 */ /* 0x000fe2000c10110e */
[C---:B------:R-:W-:Y:S02]  /*7970*/  ISETP.LT.OR P5, PT, R6.reuse, 0x61, !P1 ;  /* 0x000000610600780c */ /* 0x040fe40004fa1670 */
[----:B------:R-:W-:Y:S01]  /*7980*/  F2FP.SATFINITE.E5M2.F32.PACK_AB_MERGE_C R23, RZ, R23, RZ ;  /* 0x00000017ff17723e */ /* 0x000fe200048060ff */
[----:B------:R0:W-:Y:S01]  /*7990*/  @!P6 STG.E.U8 desc[UR14][R20.64+0x59], R5 ;  /* 0x000059051400e986 */ /* 0x0001e2000c10110e */
[----:B------:R-:W-:-:S02]  /*79a0*/  ISETP.LT.OR P6, PT, R6, 0x62, !P1 ;  /* 0x000000620600780c */ /* 0x000fc40004fc1670 */
[----:B------:R-:W-:Y:S01]  /*79b0*/  F2FP.SATFINITE.E5M2.F32.PACK_AB_MERGE_C R89, RZ, R89, RZ ;  /* 0x00000059ff59723e */ /* 0x000fe200048060ff */
[----:B------:R-:W-:Y:S01]  /*79c0*/  @!P3 STG.E.U8 desc[UR14][R18.64+0x58], R105 ;  /* 0x000058691200b986 */ /* 0x000fe2000c10110e */
[----:B-1----:R-:W-:Y:S02]  /*79d0*/  F2FP.SATFINITE.E5M2.F32.PACK_AB_MERGE_C R25, RZ, R100, RZ ;  /* 0x00000064ff19723e */ /* 0x002fe400048060ff */
[C---:B------:R-:W-:Y:S02]  /*79e0*/  ISETP.LT.OR P3, PT, R6.reuse, 0x61, !P0 ;  /* 0x000000610600780c */ /* 0x040fe40004761670 */
[----:B------:R-:W-:Y:S01]  /*79f0*/  F2FP.SATFINITE.E5M2.F32.PACK_AB_MERGE_C R27, RZ, R88, RZ ;  /* 0x00000058ff1b723e */ /* 0x000fe200048060ff */
[----:B------:R1:W-:Y:S01]  /*7a00*/  @!P4 STG.E.U8 desc[UR14][R18.64+0x59], R25 ;  /* 0x000059191200c986 */ /* 0x0003e2000c10110e */
[C---:B------:R-:W-:Y:S02]  /*7a10*/  ISETP.LT.OR P4, PT, R6.reuse, 0x62, !P0 ;  /* 0x000000620600780c */ /* 0x040fe40004781670 */
[----:B0-----:R-:W-:Y:S01]  /*7a20*/  F2FP.SATFINITE.E5M2.F32.PACK_AB_MERGE_C R5, RZ, R98, RZ ;  /* 0x00000062ff05723e */ /* 0x001fe200048060ff */
[----:B------:R-:W-:Y:S01]  /*7a30*/  @!P5 STG.E.U8 desc[UR14][R20.64+0x60], R101 ;  /* 0x000060651400d986 */ /* 0x000fe2000c10110e */
[----:B------:R-:W-:-:S03]  /*7a40*/  ISETP.LT.OR P5, PT, R6, 0x69, !P1 ;  /* 0x000000690600780c */ /* 0x000fc60004fa1670 */
[----:B------:R0:W-:Y:S01]  /*7a50*/  @!P6 STG.E.U8 desc[UR14][R20.64+0x61], R5 ;  /* 0x000061051400e986 */ /* 0x0001e2000c10110e */
[C---:B------:R-:W-:Y:S02]  /*7a60*/  ISETP.LT.OR P6, PT, R6.reuse, 0x6a, !P1 ;  /* 0x0000006a0600780c */ /* 0x040fe40004fc1670 */
[----:B-1----:R-:W-:Y:S01]  /*7a70*/  F2FP.SATFINITE.E5M2.F32.PACK_AB_MERGE_C R25, RZ, R96, RZ ;  /* 0x00000060ff19723e */ /* 0x002fe200048060ff */
[----:B------:R-:W-:Y:S01]  /*7a80*/  @!P3 STG.E.U8 desc[UR14][R18.64+0x60], R103 ;  /* 0x000060671200b986 */ /* 0x000fe2000c10110e */
[----:B------:R-:W-:-:S03]  /*7a90*/  ISETP.LT.OR P3, PT, R6, 0x69, !P0 ;  /* 0x000000690600780c */ /* 0x000fc60004761670 */
        /* <DEDUP_REMOVED lines=12> */
[C---:B------:R-:W-:Y:S01]  /*7b60*/  ISETP.LT.OR P1, PT, R6.reuse, 0x7a, !P1 ;  /* 0x0000007a0600780c */ /* 0x040fe20004f21670 */
[----:B------:R2:W-:Y:S01]  /*7b70*/  @!P5 STG.E.U8 desc[UR14][R20.64+0x70], R95 ;  /* 0x0000705f1400d986 */ /* 0x0005e2000c10110e */
[C---:B------:R-:W-:Y:S02]  /*7b80*/  ISETP.LT.OR P5, PT, R6.reuse, 0x72, !P0 ;  /* 0x000000720600780c */ /* 0x040fe400047a1670 */
[----:B0-----:R-:W-:Y:S01]  /*7b90*/  F2FP.SATFINITE.E5M2.F32.PACK_AB_MERGE_C R5, RZ, R90, RZ ;  /* 0x0000005aff05723e */ /* 0x001fe200048060ff */
[----:B------:R2:W-:Y:S01]  /*7ba0*/  @!P6 STG.E.U8 desc[UR14][R20.64+0x71], R91 ;  /* 0x0000715b1400e986 */ /* 0x0005e2000c10110e */
[C---:B------:R-:W-:Y:S02]  /*7bb0*/  ISETP.LT.OR P6, PT, R6.reuse, 0x79, !P0 ;  /* 0x000000790600780c */ /* 0x040fe400047c1670 */
[----:B------:R-:W-:Y:S01]  /*7bc0*/  ISETP.LT.OR P0, PT, R6, 0x7a, !P0 ;  /* 0x0000007a0600780c */ /* 0x000fe20004701670 */
[----:B------:R2:W-:Y:S01]  /*7bd0*/  @!P3 STG.E.U8 desc[UR14][R18.64+0x70], R93 ;  /* 0x0000705d1200b986 */ /* 0x0005e2000c10110e */
[----:B-1----:R-:W-:-:S05]  /*7be0*/  F2FP.SATFINITE.E5M2.F32.PACK_AB_MERGE_C R25, RZ, R22, RZ ;  /* 0x00000016ff19723e */ /* 0x002fca00048060ff */
[----:B------:R2:W-:Y:S04]  /*7bf0*/  @!P5 STG.E.U8 desc[UR14][R18.64+0x71], R5 ;  /* 0x000071051200d986 */ /* 0x0005e8000c10110e */
[----:B------:R2:W-:Y:S04]  /*7c00*/  @!P4 STG.E.U8 desc[UR14][R20.64+0x78], R23 ;  /* 0x000078171400c986 */ /* 0x0005e8000c10110e */
[----:B------:R2:W-:Y:S04]  /*7c10*/  @!P1 STG.E.U8 desc[UR14][R20.64+0x79], R25 ;  /* 0x0000791914009986 */ /* 0x0005e8000c10110e */
[----:B------:R2:W-:Y:S04]  /*7c20*/  @!P6 STG.E.U8 desc[UR14][R18.64+0x78], R89 ;  /* 0x000078591200e986 */ /* 0x0005e8000c10110e */
[----:B------:R2:W-:Y:S02]  /*7c30*/  @!P0 STG.E.U8 desc[UR14][R18.64+0x79], R27 ;  /* 0x0000791b12008986 */ /* 0x0005e4000c10110e */
.L_x_169:
[----:B------:R-:W-:Y:S05]  /*7c40*/  BSYNC B0 ;  /* 0x0000000000007941 */ /* 0x000fea0003800000 */
.L_x_39:
[C---:B------:R-:W-:Y:S01]  /*7c50*/  LEA R2, P0, R8.reuse, R2, 0x1 ;  /* 0x0000000208027211 */ /* 0x040fe200078008ff */
[----:B------:R-:W-:Y:S01]  /*7c60*/  ULDC.64 UR6, c[0x0][0x650] ;  /* 0x0001940000067ab9 */ /* 0x000fe20000000a00 */
[----:B-----5:R-:W-:Y:S01]  /*7c70*/  IMAD.U32 R4, RZ, RZ, UR12 ;  /* 0x0000000cff047e24 */ /* 0x020fe2000f8e00ff */
[----:B0-2---:R-:W-:Y:S01]  /*7c80*/  PRMT R18, RZ, 0x7610, R18 ;  /* 0x00007610ff127816 */ /* 0x005fe20000000012 */
[----:B------:R-:W-:Y:S01]  /*7c90*/  IMAD.MOV.U32 R6, RZ, RZ, -0x1 ;  /* 0xffffffffff067424 */ /* 0x000fe200078e00ff */
[----:B------:R-:W-:Y:S01]  /*7ca0*/  LEA.HI.X R3, R8, R3, R0, 0x1, P0 ;  /* 0x0000000308037211 */ /* 0x000fe200000f0c00 */
[----:B------:R0:W-:Y:S01]  /*7cb0*/  SYNCS.ARRIVE.TRANS64.A1T0 RZ, [R4+UR22], RZ ;  /* 0x000000ff04ff79a7 */ /* 0x0001e20008100016 */
[----:B------:R-:W-:Y:S01]  /*7cc0*/  ISETP.GE.U32.AND P0, PT, R2, UR6, PT ;  /* 0x0000000602007c0c */ /* 0x000fe2000bf06070 */
[----:B------:R-:W-:-:S03]  /*7cd0*/  IMAD.MOV.U32 R5, RZ, RZ, -0x1 ;  /* 0xffffffffff057424 */ /* 0x000fc600078e00ff */
[----:B------:R-:W-:Y:S01]  /*7ce0*/  ISETP.GE.U32.AND.EX P0, PT, R3, UR7, PT, P0 ;  /* 0x0000000703007c0c */ /* 0x000fe2000bf06100 */
[----:B0-----:R-:W-:-:S12]  /*7cf0*/  IMAD.MOV.U32 R4, RZ, RZ, -0x1 ;  /* 0xffffffffff047424 */ /* 0x001fd800078e00ff */
[----:B------:R-:W-:Y:S05]  /*7d00*/  @P0 BRA `(.L_x_170) ;  /* 0x0000000400600947 */ /* 0x000fea0003800000 */
[----:B------:R-:W0:Y:S01]  /*7d10*/  S2R R28, SR_CTAID.X ;  /* 0x00000000001c7919 */ /* 0x000e220000002500 */
[----:B------:R-:W2:Y:S01]  /*7d20*/  LDC.64 R22, c[0x0][0x628] ;  /* 0x00018a00ff167b82 */ /* 0x000ea20000000a00 */
[----:B------:R-:W-:Y:S01]  /*7d30*/  ULDC UR6, c[0x0][0x150] ;  /* 0x0000540000067ab9 */ /* 0x000fe20000000800 */
[----:B-1--4-:R-:W-:Y:S01]  /*7d40*/  IMAD.MOV.U32 R20, RZ, RZ, R2 ;  /* 0x000000ffff147224 */ /* 0x012fe200078e0002 */
[----:B------:R-:W1:Y:S01]  /*7d50*/  S2R R30, SR_CTAID.Y ;  /* 0x00000000001e7919 */ /* 0x000e620000002600 */
[----:B------:R-:W-:-:S04]  /*7d60*/  IMAD.MOV.U32 R21, RZ, RZ, R3 ;  /* 0x000000ffff157224 */ /* 0x000fc800078e0003 */
[----:B------:R-:W4:Y:S08]  /*7d70*/  LDC R31, c[0x0][0x144] ;  /* 0x00005100ff1f7b82 */ /* 0x000f300000000800 */
[----:B------:R-:W1:Y:S08]  /*7d80*/  LDC R6, c[0x0][0x630] ;  /* 0x00018c00ff067b82 */ /* 0x000e700000000800 */
[----:B------:R-:W1:Y:S01]  /*7d90*/  LDC.64 R26, c[0x0][0x620] ;  /* 0x00018800ff1a7b82 */ /* 0x000e620000000a00 */
[----:B--2---:R-:W-:-:S04]  /*7da0*/  ISETP.NE.U32.AND P0, PT, R22, RZ, PT ;  /* 0x000000ff1600720c */ /* 0x004fc80003f05070 */
[----:B------:R-:W-:Y:S02]  /*7db0*/  ISETP.NE.AND.EX P0, PT, R23, RZ, PT, P0 ;  /* 0x000000ff1700720c */ /* 0x000fe40003f05300 */
[----:B0-----:R-:W-:-:S05]  /*7dc0*/  I2FP.F32.U32 R4, R28 ;  /* 0x0000001c00047245 */ /* 0x001fca0000201000 */
[----:B------:R-:W-:-:S04]  /*7dd0*/  FMUL R4, R4, UR6 ;  /* 0x0000000604047c20 */ /* 0x000fc80008400000 */
[----:B------:R0:W2:Y:S02]  /*7de0*/  F2I.U32.TRUNC.NTZ R29, R4 ;  /* 0x00000004001d7305 */ /* 0x0000a4000020f000 */
[----:B----4-:R-:W-:Y:S05]  /*7df0*/  @!P0 BRA `(.L_x_171) ;  /* 0x0000000000288947 */ /* 0x010fea0003800000 */
[----:B------:R-:W4:Y:S02]  /*7e00*/  LDC R5, c[0x0][0x634] ;  /* 0x00018d00ff057b82 */ /* 0x000f240000000800 */
[----:B----4-:R-:W-:-:S05]  /*7e10*/  IADD3 R21, P0, R2, R5, RZ ;  /* 0x0000000502157210 */ /* 0x010fca0007f1e0ff */
[----:B---3--:R-:W-:-:S04]  /*7e20*/  IMAD.X R25, RZ, RZ, R3, P0 ;  /* 0x000000ffff197224 */ /* 0x008fc800000e0603 */
[----:B0-----:R-:W-:-:S04]  /*7e30*/  IMAD.WIDE.U32 R4, R25, R22, RZ ;  /* 0x0000001619047225 */ /* 0x001fc800078e00ff */
[----:B------:R-:W-:-:S04]  /*7e40*/  IMAD.WIDE.U32 R18, P0, R21, R23, R4 ;  /* 0x0000001715127225 */ /* 0x000fc80007800004 */
[----:B------:R-:W-:-:S04]  /*7e50*/  IMAD.WIDE.U32 R4, R21, R22, RZ ;  /* 0x0000001615047225 */ /* 0x000fc800078e00ff */
[----:B------:R-:W-:Y:S01]  /*7e60*/  IMAD.X R21, RZ, RZ, RZ, P0 ;  /* 0x000000ffff157224 */ /* 0x000fe200000e06ff */
[----:B------:R-:W-:Y:S01]  /*7e70*/  IADD3 RZ, P0, R5, R18, RZ ;  /* 0x0000001205ff7210 */ /* 0x000fe20007f1e0ff */
[----:B------:R-:W-:-:S04]  /*7e80*/  IMAD.MOV.U32 R20, RZ, RZ, R19 ;  /* 0x000000ffff147224 */ /* 0x000fc800078e0013 */
[----:B------:R-:W-:-:S08]  /*7e90*/  IMAD.WIDE.U32.X R20, R25, R23, R20, P0 ;  /* 0x0000001719147225 */ /* 0x000fd000000e0414 */
.L_x_171:
[-CC-:B-1-3--:R-:W-:Y:S01]  /*7ea0*/  SHF.R.U64 R24, R20, R6.reuse, R21.reuse ;  /* 0x0000000614187219 */ /* 0x18afe20000001215 */
[----:B------:R-:W1:Y:S01]  /*7eb0*/  LDC.64 R34, c[0x0][0x640] ;  /* 0x00019000ff227b82 */ /* 0x000e620000000a00 */
[----:B0-----:R-:W-:Y:S01]  /*7ec0*/  SHF.R.U32.HI R4, RZ, R6, R21 ;  /* 0x00000006ff047219 */ /* 0x001fe20000011615 */
[----:B--2---:R-:W-:Y:S01]  /*7ed0*/  IMAD.MOV R29, RZ, RZ, -R29 ;  /* 0x000000ffff1d7224 */ /* 0x004fe200078e0a1d */
[----:B------:R-:W-:Y:S01]  /*7ee0*/  IADD3 R19, P0, RZ, -R24, RZ ;  /* 0x80000018ff137210 */ /* 0x000fe20007f1e0ff */
[----:B------:R-:W-:Y:S01]  /*7ef0*/  ULDC UR6, c[0x0][0x154] ;  /* 0x0000550000067ab9 */ /* 0x000fe20000000800 */
[----:B------:R-:W-:Y:S02]  /*7f00*/  IMAD.MOV.U32 R21, RZ, RZ, 0x1 ;  /* 0x00000001ff157424 */ /* 0x000fe400078e00ff */
[----:B------:R-:W-:Y:S01]  /*7f10*/  IMAD R29, R31, R29, R28 ;  /* 0x0000001d1f1d7224 */ /* 0x000fe200078e021c */
[----:B------:R-:W0:Y:S01]  /*7f20*/  LDC R18, c[0x0][0x618] ;  /* 0x00018600ff127b82 */ /* 0x000e220000000800 */
[----:B------:R-:W-:-:S04]  /*7f30*/  IMAD.X R5, RZ, RZ, ~R4, P0 ;  /* 0x000000ffff057224 */ /* 0x000fc800000e0e04 */
[-C--:B------:R-:W-:Y:S02]  /*7f40*/  IMAD R6, R5, R26.reuse, RZ ;  /* 0x0000001a05067224 */ /* 0x080fe400078e02ff */
[C---:B------:R-:W-:Y:S01]  /*7f50*/  IMAD.WIDE.U32 R4, R19.reuse, R26, R2 ;  /* 0x0000001a13047225 */ /* 0x040fe200078e0002 */
[----:B------:R-:W2:Y:S03]  /*7f60*/  LDC R20, c[0x0][0x608] ;  /* 0x00018200ff147b82 */ /* 0x000ea60000000800 */
[----:B------:R-:W-:Y:S01]  /*7f70*/  IMAD R19, R19, R27, R6 ;  /* 0x0000001b13137224 */ /* 0x000fe200078e0206 */
[----:B------:R-:W-:-:S03]  /*7f80*/  I2FP.F32.U32 R6, R30 ;  /* 0x0000001e00067245 */ /* 0x000fc60000201000 */
[----:B------:R-:W-:Y:S01]  /*7f90*/  IMAD.IADD R5, R5, 0x1, R19 ;  /* 0x0000000105057824 */ /* 0x000fe200078e0213 */
[----:B------:R-:W3:Y:S01]  /*7fa0*/  LDC R32, c[0x0][0x658] ;  /* 0x00019600ff207b82 */ /* 0x000ee20000000800 */
[----:B-1----:R-:W-:Y:S01]  /*7fb0*/  ISETP.NE.U32.AND P0, PT, R34, RZ, PT ;  /* 0x000000ff2200720c */ /* 0x002fe20003f05070 */
[----:B------:R-:W-:-:S03]  /*7fc0*/  IMAD.MOV.U32 R19, RZ, RZ, -0x1 ;  /* 0xffffffffff137424 */ /* 0x000fc600078e00ff */
[----:B------:R-:W-:-:S03]  /*7fd0*/  ISETP.NE.AND.EX P0, PT, R35, RZ, PT, P0 ;  /* 0x000000ff2300720c */ /* 0x000fc60003f05300 */
[----:B------:R-:W1:Y:S01]  /*7fe0*/  LDC R27, c[0x0][0x148] ;  /* 0x00005200ff1b7b82 */ /* 0x000e620000000800 */
[-CC-:B0-----:R-:W-:Y:S02]  /*7ff0*/  SHF.R.U64 R22, R4, R18.reuse, R5.reuse ;  /* 0x0000001204167219 */ /* 0x181fe40000001205 */
[----:B------:R-:W-:Y:S01]  /*8000*/  SHF.R.U32.HI R5, RZ, R18, R5 ;  /* 0x00000012ff057219 */ /* 0x000fe20000011605 */
[----:B------:R-:W-:-:S04]  /*8010*/  FMUL R18, R6, UR6 ;  /* 0x0000000606127c20 */ /* 0x000fc80008400000 */
[----:B------:R-:W0:Y:S01]  /*8020*/  LDC R28, c[0x0][0x600] ;  /* 0x00018000ff1c7b82 */ /* 0x000e220000000800 */
[----:B------:R4:W0:Y:S01]  /*8030*/  F2I.U32.TRUNC.NTZ R25, R18 ;  /* 0x0000001200197305 */ /* 0x000822000020f000 */
[-CC-:B--2---:R-:W-:Y:S02]  /*8040*/  SHF.R.U64 R6, R22, R20.reuse, R5.reuse ;  /* 0x0000001416067219 */ /* 0x184fe40000001205 */
[----:B------:R-:W-:-:S04]  /*8050*/  SHF.R.U32.HI R5, RZ, R20, R5 ;  /* 0x00000014ff057219 */ /* 0x000fc80000011605 */
[----:B------:R-:W2:Y:S01]  /*8060*/  LDC R33, c[0x0][0x648] ;  /* 0x00019200ff217b82 */ /* 0x000ea20000000800 */
[-CC-:B---3--:R-:W-:Y:S02]  /*8070*/  SHF.R.U64 R26, R6, R32.reuse, R5.reuse ;  /* 0x00000020061a7219 */ /* 0x188fe40000001205 */
[-C--:B------:R-:W-:Y:S02]  /*8080*/  SHF.L.U32 R19, R19, R32.reuse, RZ ;  /* 0x0000002013137219 */ /* 0x080fe400000006ff */
[-C--:B------:R-:W-:Y:S01]  /*8090*/  SHF.R.U32.HI R5, RZ, R32.reuse, R5 ;  /* 0x00000020ff057219 */ /* 0x080fe20000011605 */
[----:B------:R-:W-:Y:S01]  /*80a0*/  IMAD.MOV.U32 R4, RZ, RZ, R26 ;  /* 0x000000ffff047224 */ /* 0x000fe200078e001a */
[----:B------:R-:W-:Y:S01]  /*80b0*/  SHF.L.U32 R32, R21, R32, RZ ;  /* 0x0000002015207219 */ /* 0x000fe200000006ff */
[----:B------:R-:W3:Y:S01]  /*80c0*/  LDC R36, c[0x0][0x638] ;  /* 0x00018e00ff247b82 */ /* 0x000ee20000000800 */
[----:B------:R-:W-:-:S07]  /*80d0*/  LOP3.LUT R31, RZ, R19, RZ, 0x33, !PT ;  /* 0x00000013ff1f7212 */ /* 0x000fce00078e33ff */
[----:B------:R-:W0:Y:S01]  /*80e0*/  LDC R37, c[0x0][0x610] ;  /* 0x00018400ff257b82 */ /* 0x000e220000000800 */
[----:B----4-:R-:W-:Y:S05]  /*80f0*/  @!P0 BRA `(.L_x_172) ;  /* 0x0000000000288947 */ /* 0x010fea0003800000 */
[----:B------:R-:W4:Y:S02]  /*8100*/  LDC R21, c[0x0][0x64c] ;  /* 0x00019300ff157b82 */ /* 0x000f240000000800 */
[----:B----4-:R-:W-:-:S05]  /*8110*/  IADD3 R21, P0, R26, R21, RZ ;  /* 0x000000151a157210 */ /* 0x010fca0007f1e0ff */
        /* <DEDUP_REMOVED lines=8> */
.L_x_172:
[----:B--2---:R-:W-:Y:S01]  /*81a0*/  SHF.R.U64 R4, R4, R33, R5 ;  /* 0x0000002104047219 */ /* 0x004fe20000001205 */
[----:B0-----:R-:W-:Y:S01]  /*81b0*/  VIADD R21, R28, 0xffffffff ;  /* 0xffffffff1c157836 */ /* 0x001fe20000000000 */
[----:B------:R-:W-:Y:S01]  /*81c0*/  LOP3.LUT R19, R6, R31, RZ, 0xc0, !PT ;  /* 0x0000001f06137212 */ /* 0x000fe200078ec0ff */
[----:B------:R-:W-:Y:S02]  /*81d0*/  IMAD.MOV R25, RZ, RZ, -R25 ;  /* 0x000000ffff197224 */ /* 0x000fe400078e0a19 */
[----:B------:R-:W-:Y:S02]  /*81e0*/  IMAD.MOV R5, RZ, RZ, -R4 ;  /* 0x000000ffff057224 */ /* 0x000fe400078e0a04 */
[----:B------:R-:W-:Y:S01]  /*81f0*/  IMAD R6, R32, R4, R19 ;  /* 0x0000000420067224 */ /* 0x000fe200078e0213 */
[----:B------:R-:W-:Y:S01]  /*8200*/  LOP3.LUT R19, R22, R21, RZ, 0xc0, !PT ;  /* 0x0000001516137212 */ /* 0x000fe200078ec0ff */
[----:B-1----:R-:W-:Y:S02]  /*8210*/  @P2 IMAD R29, R27, R25, R30 ;  /* 0x000000191b1d2224 */ /* 0x002fe400078e021e */
[----:B---3--:R-:W-:-:S02]  /*8220*/  IMAD R4, R5, R36, R26 ;  /* 0x0000002405047224 */ /* 0x008fc400078e021a */
[----:B------:R-:W-:Y:S02]  /*8230*/  IMAD R6, R6, R37, R29 ;  /* 0x0000002506067224 */ /* 0x000fe400078e021d */
[----:B------:R-:W-:Y:S02]  /*8240*/  IMAD R19, R4, R28, R19 ;  /* 0x0000001c04137224 */ /* 0x000fe400078e0213 */
[----:B------:R-:W-:Y:S02]  /*8250*/  IMAD.MOV.U32 R18, RZ, RZ, 0x1 ;  /* 0x00000001ff127424 */ /* 0x000fe400078e00ff */
[----:B------:R-:W-:Y:S01]  /*8260*/  IMAD.MOV.U32 R4, RZ, RZ, R24 ;  /* 0x000000ffff047224 */ /* 0x000fe200078e0018 */
[----:B------:R-:W-:Y:S02]  /*8270*/  SEL R5, R19, R6, !P2 ;  /* 0x0000000613057207 */ /* 0x000fe40005000000 */
[----:B------:R-:W-:-:S07]  /*8280*/  SEL R6, R6, R19, !P2 ;  /* 0x0000001306067207 */ /* 0x000fce0005000000 */
.L_x_170:
[----:B------:R-:W-:Y:S02]  /*8290*/  LOP3.LUT P0, RZ, R18, 0xff, RZ, 0xc0, !PT ;  /* 0x000000ff12ff7812 */ /* 0x000fe4000780c0ff */
[----:B------:R-:W-:-:S11]  /*82a0*/  LOP3.LUT R150, R150, 0x1, RZ, 0x3c, !PT ;  /* 0x0000000196967812 */ /* 0x000fd600078e3cff */
[----:B------:R-:W-:Y:S05]  /*82b0*/  @P0 BRA `(.L_x_173) ;  /* 0xffffff9000e00947 */ /* 0x000fea000383ffff */
[----:B------:R-:W-:Y:S05]  /*82c0*/  EXIT ;  /* 0x000000000000794d */ /* 0x000fea0003800000 */
.L_x_17:
[----:B------:R-:W-:-:S08]  /*82d0*/  ISETP.NE.AND P0, PT, R18, RZ, PT ;  /* 0x000000ff1200720c */ /* 0x000fd00003f05270 */
[----:B--23-5:R-:W0:-:S00]  /*82e0*/  USETMAXREG.DEALLOC.CTAPOOL 0x28 ;  /* 0x00000028000079c8 */ /* 0x02ce0000080e0500 */
[----:B------:R-:W-:Y:S05]  /*82f0*/  @P0 EXIT ;  /* 0x000000000000094d */ /* 0x000fea0003800000 */
[----:B0-----:R-:W-:Y:S01]  /*8300*/  LOP3.LUT P0, RZ, R20, 0xff, RZ, 0xc0, !PT ;  /* 0x000000ff14ff7812 */ /* 0x001fe2000780c0ff */
[----:B------:R-:W-:Y:S02]  /*8310*/  IMAD.MOV.U32 R12, RZ, RZ, 0x1 ;  /* 0x00000001ff0c7424 */ /* 0x000fe400078e00ff */
[----:B------:R-:W-:-:S10]  /*8320*/  IMAD.MOV.U32 R15, RZ, RZ, RZ ;  /* 0x000000ffff0f7224 */ /* 0x000fd400078e00ff */
[----:B------:R-:W-:Y:S05]  /*8330*/  @!P0 BRA `(.L_x_174) ;  /* 0x0000000c00608947 */ /* 0x000fea0003800000 */
[----:B------:R-:W0:Y:S01]  /*8340*/  S2UR UR9, SR_CgaCtaId ;  /* 0x00000000000979c3 */ /* 0x000e220000008800 */
[----:B------:R-:W-:Y:S01]  /*8350*/  ULDC UR5, c[0x0][0x658] ;  /* 0x0001960000057ab9 */ /* 0x000fe20000000800 */
[----:B------:R-:W-:Y:S01]  /*8360*/  UMOV UR10, 0xffffffff ;  /* 0xffffffff000a7882 */ /* 0x000fe20000000000 */
[----:B------:R-:W-:Y:S01]  /*8370*/  UMOV UR11, 0x1 ;  /* 0x00000001000b7882 */ /* 0x000fe20000000000 */
[----:B------:R-:W-:Y:S01]  /*8380*/  USHF.L.U32 UR10, UR10, UR5, URZ ;  /* 0x000000050a0a7299 */ /* 0x000fe2000800063f */
[----:B------:R-:W-:Y:S01]  /*8390*/  LOP3.LUT P0, RZ, R11, 0x1f, RZ, 0xc0, !PT ;  /* 0x0000001f0bff7812 */ /* 0x000fe2000780c0ff */
[----:B------:R-:W-:Y:S01]  /*83a0*/  BSSY B0, `(.L_x_174) ;  /* 0x00000d1000007945 */ /* 0x000fe20003800000 */
[C---:B------:R-:W-:Y:S01]  /*83b0*/  ISETP.NE.AND P3, PT, R10.reuse, RZ, PT ;  /* 0x000000ff0a00720c */ /* 0x040fe20003f65270 */
[----:B------:R-:W-:Y:S01]  /*83c0*/  ULOP3.LUT UR14, URZ, UR10, URZ, 0x33, !UPT ;  /* 0x0000000a3f0e7292 */ /* 0x000fe2000f8e333f */
[----:B------:R-:W-:Y:S01]  /*83d0*/  ISETP.NE.OR P0, PT, R10, RZ, !P0 ;  /* 0x000000ff0a00720c */ /* 0x000fe20004705670 */
[----:B------:R-:W-:Y:S01]  /*83e0*/  IMAD.MOV.U32 R14, RZ, RZ, 0x1 ;  /* 0x00000001ff0e7424 */ /* 0x000fe200078e00ff */
[----:B------:R-:W-:Y:S01]  /*83f0*/  LOP3.LUT R13, R7, 0x2, RZ, 0xfc, !PT ;  /* 0x00000002070d7812 */ /* 0x000fe200078efcff */
[----:B------:R-:W-:Y:S01]  /*8400*/  IMAD.MOV.U32 R12, RZ, RZ, 0x1 ;  /* 0x00000001ff0c7424 */ /* 0x000fe200078e00ff */
[----:B------:R-:W-:Y:S01]  /*8410*/  ULDC UR4, c[0x0][0x600] ;  /* 0x0001800000047ab9 */ /* 0x000fe20000000800 */
[----:B------:R-:W-:Y:S01]  /*8420*/  IMAD.MOV.U32 R15, RZ, RZ, RZ ;  /* 0x000000ffff0f7224 */ /* 0x000fe200078e00ff */
[----:B------:R-:W-:Y:S01]  /*8430*/  UMOV UR15, 0x5 ;  /* 0x00000005000f7882 */ /* 0x000fe20000000000 */
[----:B------:R-:W-:-:S02]  /*8440*/  UIADD3 UR25, UR13, 0x1, URZ ;  /* 0x000000010d197890 */ /* 0x000fc4000fffe03f */
[----:B------:R-:W-:Y:S02]  /*8450*/  UIADD3 UR4, UR4, -0x1, URZ ;  /* 0xffffffff04047890 */ /* 0x000fe4000fffe03f */
[----:B------:R-:W-:Y:S01]  /*8460*/  USHF.L.U32 UR5, UR11, UR5, URZ ;  /* 0x000000050b057299 */ /* 0x000fe2000800063f */
[----:B------:R-:W-:Y:S01]  /*8470*/  ULDC.64 UR26, c[0x0][0x198] ;  /* 0x00006600001a7ab9 */ /* 0x000fe20000000a00 */
[----:B0-----:R-:W-:Y:S02]  /*8480*/  ULOP3.LUT UR8, UR9, 0x1, URZ, 0xc0, !UPT ;  /* 0x0000000109087892 */ /* 0x001fe4000f8ec03f */
[----:B------:R-:W-:Y:S02]  /*8490*/  USHF.R.U32.HI UR28, URZ, 0x1, UR9 ;  /* 0x000000013f1c7899 */ /* 0x000fe40008011609 */
[----:B------:R-:W-:Y:S02]  /*84a0*/  USHF.L.U32 UR6, UR9, 0x6, URZ ;  /* 0x0000000609067899 */ /* 0x000fe4000800063f */
[----:B------:R-:W-:-:S02]  /*84b0*/  USHF.L.U32 UR7, UR9, 0xd, URZ ;  /* 0x0000000d09077899 */ /* 0x000fc4000800063f */
[----:B------:R-:W-:Y:S02]  /*84c0*/  ULOP3.LUT UR9, UR9, 0xfffffffe, URZ, 0xc0, !UPT ;  /* 0xfffffffe09097892 */ /* 0x000fe4000f8ec03f */
[----:B------:R-:W-:Y:S02]  /*84d0*/  UISETP.GT.U32.AND UP0, UPT, UR8, 0xffff, UPT ;  /* 0x0000ffff0800788c */ /* 0x000fe4000bf04070 */
[----:B------:R-:W-:Y:S02]  /*84e0*/  USHF.L.U32 UR10, UR11, UR9, URZ ;  /* 0x000000090b0a7299 */ /* 0x000fe4000800063f */
[----:B------:R-:W-:Y:S02]  /*84f0*/  ULOP3.LUT UR9, UR9, 0x1, URZ, 0xfc, !UPT ;  /* 0x0000000109097892 */ /* 0x000fe4000f8efc3f */
[----:B------:R-:W-:Y:S02]  /*8500*/  USEL UR8, UR8, 0xffff, !UP0 ;  /* 0x0000ffff08087887 */ /* 0x000fe4000c000000 */
[----:B------:R-:W-:-:S02]  /*8510*/  USHF.L.U32 UR9, UR11, UR9, URZ ;  /* 0x000000090b097299 */ /* 0x000fc4000800063f */
[----:B------:R-:W-:Y:S02]  /*8520*/  ULOP3.LUT UR8, UR8, 0xffff, URZ, 0xc0, !UPT ;  /* 0x0000ffff08087892 */ /* 0x000fe4000f8ec03f */
[----:B------:R-:W-:Y:S02]  /*8530*/  ULOP3.LUT UR6, UR6, 0x40, URZ, 0xc0, !UPT ;  /* 0x0000004006067892 */ /* 0x000fe4000f8ec03f */
[----:B------:R-:W-:Y:S02]  /*8540*/  ULOP3.LUT UR7, UR7, 0x2000, URZ, 0xc0, !UPT ;  /* 0x0000200007077892 */ /* 0x000fe4000f8ec03f */
[----:B------:R-:W-:Y:S02]  /*8550*/  ULOP3.LUT UR20, UR10, UR9, URZ, 0xfc, !UPT ;  /* 0x000000090a147292 */ /* 0x000fe4000f8efc3f */
[----:B------:R-:W-:-:S12]  /*8560*/  USHF.L.U32 UR15, UR15, UR8, URZ ;  /* 0x000000080f0f7299 */ /* 0x000fd8000800063f */
.L_x_186:
[----:B------:R-:W-:-:S03]  /*8570*/  UMOV UR8, 0xffffffff ;  /* 0xffffffff00087882 */ /* 0x000fc60000000000 */
[----:B------:R-:W-:Y:S05]  /*8580*/  BRA.DIV UR8, `(.L_x_175) ;  /* 0x0000001208107947 */ /* 0x000fea000b800000 */
[----:B------:R-:W-:-:S13]  /*8590*/  ELECT P1, URZ, PT ;  /* 0x00000000003f782f */ /* 0x000fda0003820000 */
.L_x_200:
[----:B------:R-:W0:Y:S01]  /*85a0*/  LDC R10, c[0x0][0x28c] ;  /* 0x0000a300ff0a7b82 */ /* 0x000e220000000800 */
[----:B------:R-:W-:Y:S01]  /*85b0*/  BSSY B1, `(.L_x_176) ;  /* 0x000003c000017945 */ /* 0x000fe20003800000 */
[----:B0-----:R-:W-:-:S13]  /*85c0*/  ISETP.LT.OR P1, PT, R10, 0x1, !P1 ;  /* 0x000000010a00780c */ /* 0x001fda0004f21670 */
[----:B------:R-:W-:Y:S05]  /*85d0*/  @P1 BRA `(.L_x_177) ;  /* 0x0000000000e41947 */ /* 0x000fea0003800000 */
[----:B------:R-:W-:Y:S01]  /*85e0*/  LEA R10, R6, UR28, 0x1 ;  /* 0x0000001c060a7c11 */ /* 0x000fe2000f8e08ff */
[----:B------:R-:W-:Y:S01]  /*85f0*/  IMAD.MOV.U32 R18, RZ, RZ, RZ ;  /* 0x000000ffff127224 */ /* 0x000fe200078e00ff */
[----:B------:R-:W-:Y:S01]  /*8600*/  LEA R16, R5, UR6, 0x7 ;  /* 0x0000000605107c11 */ /* 0x000fe2000f8e38ff */
[----:B------:R-:W-:Y:S02]  /*8610*/  IMAD.U32 R20, RZ, RZ, UR25 ;  /* 0x00000019ff147e24 */ /* 0x000fe4000f8e00ff */
[----:B------:R-:W-:Y:S02]  /*8620*/  IMAD.MOV.U32 R5, RZ, RZ, R12 ;  /* 0x000000ffff057224 */ /* 0x000fe400078e000c */
[----:B------:R-:W-:Y:S02]  /*8630*/  IMAD.MOV.U32 R6, RZ, RZ, R15 ;  /* 0x000000ffff067224 */ /* 0x000fe400078e000f */
[----:B------:R-:W-:-:S07]  /*8640*/  IMAD.SHL.U32 R17, R10, 0x20, RZ ;  /* 0x000000200a117824 */ /* 0x000fce00078e00ff */
.L_x_181:
[----:B------:R-:W0:Y:S01]  /*8650*/  S2R R11, SR_CgaCtaId ;  /* 0x00000000000b7919 */ /* 0x000e220000008800 */
[----:B------:R-:W-:-:S04]  /*8660*/  MOV R10, 0x400 ;  /* 0x00000400000a7802 */ /* 0x000fc80000000f00 */
[----:B0-----:R-:W-:Y:S02]  /*8670*/  LEA R21, R11, R10, 0x18 ;  /* 0x0000000a0b157211 */ /* 0x001fe400078ec0ff */
[----:B------:R-:W-:Y:S01]  /*8680*/  SHF.L.U32 R10, R5, 0x1f, RZ ;  /* 0x0000001f050a7819 */ /* 0x000fe200000006ff */
[----:B------:R-:W0:Y:S02]  /*8690*/  @!P3 LDC R11, c[0x0][0x500] ;  /* 0x00014000ff0bbb82 */ /* 0x000e240000000800 */
[----:B------:R-:W-:-:S04]  /*86a0*/  IMAD R19, R6, 0x8, R21 ;  /* 0x0000000806137824 */ /* 0x000fc800078e0215 */
[----:B------:R-:W1:Y:S02]  /*86b0*/  SYNCS.PHASECHK.TRANS64.TRYWAIT P1, [R19+URZ+0x28], R10 ;  /* 0x0000280a130075a7 */ /* 0x000e64000802017f */
[----:B-1----:R-:W-:Y:S05]  /*86c0*/  @!P1 BRA `(.L_x_178) ;  /* 0x0000000c00e09947 */ /* 0x002fea0003800000 */
.L_x_201:
[----:B-1----:R-:W-:Y:S01]  /*86d0*/  PRMT R10, R13, 0x9910, RZ ;  /* 0x000099100d0a7816 */ /* 0x002fe200000000ff */
[----:B0-----:R0:W-:Y:S03]  /*86e0*/  @!P3 SYNCS.ARRIVE.TRANS64 RZ, [R19+URZ], R11 ;  /* 0x0000000b13ffb9a7 */ /* 0x0011e6000800003f */
[----:B------:R-:W-:-:S13]  /*86f0*/  ISETP.NE.AND P1, PT, R10, 0x2, PT ;  /* 0x000000020a00780c */ /* 0x000fda0003f25270 */
[----:B0-----:R-:W-:Y:S05]  /*8700*/  @P1 BRA `(.L_x_179) ;  /* 0x0000000000041947 */ /* 0x001fea0003800000 */
[----:B------:R-:W-:Y:S01]  /*8710*/  BPT.TRAP 0x1 ;  /* 0x000000040000795c */ /* 0x000fe20000300000 */
.L_x_179:
[----:B------:R-:W-:Y:S05]  /*8720*/  @P0 BRA `(.L_x_180) ;  /* 0x0000000000040947 */ /* 0x000fea0003800000 */
[----:B------:R-:W-:Y:S01]  /*8730*/  BPT.TRAP 0x1 ;  /* 0x000000040000795c */ /* 0x000fe20000300000 */
.L_x_180:
[----:B------:R-:W-:Y:S01]  /*8740*/  LEA R10, R6, UR28, 0x1 ;  /* 0x0000001c060a7c11 */ /* 0x000fe2000f8e08ff */
[----:B------:R-:W-:Y:S01]  /*8750*/  VIADD R20, R20, 0xffffffff ;  /* 0xffffffff14147836 */ /* 0x000fe20000000000 */
[----:B------:R-:W-:Y:S01]  /*8760*/  R2UR UR11, R6 ;  /* 0x00000000060b72ca */ /* 0x000fe200000e0000 */
[----:B------:R-:W-:Y:S01]  /*8770*/  UIADD3 UR16, UP0, UR26, 0xf0, URZ ;  /* 0x000000f01a107890 */ /* 0x000fe2000ff1e03f */
[----:B------:R-:W-:Y:S01]  /*8780*/  R2UR UR22, R21 ;  /* 0x00000000151672ca */ /* 0x000fe200000e0000 */
[----:B------:R-:W-:Y:S01]  /*8790*/  IMAD.U32 R10, R10, 0x1000, R21 ;  /* 0x000010000a0a7824 */ /* 0x000fe200078e0015 */
[----:B------:R-:W-:Y:S01]  /*87a0*/  R2UR UR23, R17 ;  /* 0x00000000111772ca */ /* 0x000fe200000e0000 */
[----:B------:R-:W-:Y:S01]  /*87b0*/  UIADD3 UR30, UP1, UR26, 0x1f0, URZ ;  /* 0x000001f01a1e7890 */ /* 0x000fe2000ff3e03f */
[----:B------:R-:W-:Y:S01]  /*87c0*/  R2UR UR9, R19 ;  /* 0x00000000130972ca */ /* 0x000fe200000e0000 */
[----:B------:R-:W-:Y:S01]  /*87d0*/  UIADD3.X UR17, URZ, UR27, URZ, UP0, !UPT ;  /* 0x0000001b3f117290 */ /* 0x000fe200087fe43f */
[----:B------:R-:W-:Y:S01]  /*87e0*/  R2UR UR8, R10 ;  /* 0x000000000a0872ca */ /* 0x000fe200000e0000 */
[----:B------:R-:W-:Y:S01]  /*87f0*/  UPRMT UR21, URZ, 0x5410, UR15 ;  /* 0x000054103f157896 */ /* 0x000fe2000800000f */
[----:B------:R-:W-:Y:S01]  /*8800*/  R2UR UR10, R18 ;  /* 0x00000000120a72ca */ /* 0x000fe200000e0000 */
[----:B------:R-:W-:Y:S01]  /*8810*/  VIADD R6, R6, 0x1 ;  /* 0x0000000106067836 */ /* 0x000fe20000000000 */
[----:B------:R-:W-:Y:S01]  /*8820*/  R2UR UR12, R4 ;  /* 0x00000000040c72ca */ /* 0x000fe200000e0000 */
[----:B------:R-:W-:Y:S01]  /*8830*/  ULEA UR11, UR11, UR7, 0xe ;  /* 0x000000070b0b7291 */ /* 0x000fe2000f8e703f */
[----:B------:R-:W-:Y:S01]  /*8840*/  R2UR UR24, R16 ;  /* 0x00000000101872ca */ /* 0x000fe200000e0000 */
[----:B------:R-:W-:Y:S01]  /*8850*/  UPRMT UR29, URZ, 0x5410, UR20 ;  /* 0x000054103f1d7896 */ /* 0x000fe20008000014 */
[----:B------:R-:W-:Y:S01]  /*8860*/  ISETP.GT.AND P4, PT, R20, 0x1, PT ;  /* 0x000000011400780c */ /* 0x000fe20003f84270 */
[----:B------:R-:W-:Y:S01]  /*8870*/  UIADD3 UR22, UR22, 0xa180, UR11 ;  /* 0x0000a18016167890 */ /* 0x000fe2000fffe00b */
[----:B------:R-:W-:Y:S01]  /*8880*/  ISETP.NE.AND P1, PT, R6, 0x5, PT ;  /* 0x000000050600780c */ /* 0x000fe20003f25270 */
[----:B------:R-:W-:Y:S01]  /*8890*/  UIADD3.X UR31, URZ, UR27, URZ, UP1, !UPT ;  /* 0x0000001b3f1f7290 */ /* 0x000fe20008ffe43f */
[----:B------:R-:W-:Y:S01]  /*88a0*/  VIADD R18, R18, 0x80 ;  /* 0x0000008012127836 */ /* 0x000fe20000000000 */
[----:B------:R-:W-:Y:S01]  /*88b0*/  UIADD3 UR8, UR8, 0x180, URZ ;  /* 0x0000018008087890 */ /* 0x000fe2000fffe03f */
[----:B------:R-:W-:Y:S01]  /*88c0*/  SEL R10, RZ, 0x1, P1 ;  /* 0x00000001ff0a7807 */ /* 0x000fe20000800000 */
[----:B------:R-:W-:Y:S01]  /*88d0*/  UMOV UR18, 0x0 ;  /* 0x0000000000127882 */ /* 0x000fe20000000000 */
[----:B------:R-:W-:Y:S01]  /*88e0*/  UMOV UR19, 0x10000000 ;  /* 0x1000000000137882 */ /* 0x000fe20000000000 */
[----:B------:R-:W-:Y:S01]  /*88f0*/  UMOV UR11, UR23 ;  /* 0x00000017000b7c82 */ /* 0x000fe20008000000 */
[----:B------:R-:W-:-:S02]  /*8900*/  LOP3.LUT R5, R5, R10, RZ, 0x3c, !PT ;  /* 0x0000000a05057212 */ /* 0x000fc400078e3cff */
[----:B------:R-:W-:Y:S02]  /*8910*/  SEL R6, R6, RZ, P1 ;  /* 0x000000ff06067207 */ /* 0x000fe40000800000 */
[----:B------:R0:W-:Y:S02]  /*8920*/  UTMALDG.3D.MULTICAST [UR8], [UR16], UR21, desc[UR18] ;  /* 0x00001208100073b4 */ /* 0x0001e40008011815 */
[----:B0-----:R-:W-:Y:S01]  /*8930*/  UMOV UR8, UR22 ;  /* 0x0000001600087c82 */ /* 0x001fe20008000000 */
[----:B------:R-:W-:Y:S02]  /*8940*/  UMOV UR11, UR24 ;  /* 0x00000018000b7c82 */ /* 0x000fe40008000000 */
[----:B------:R0:W-:Y:S02]  /*8950*/  UTMALDG.3D.MULTICAST [UR8], [UR30], UR29, desc[UR18] ;  /* 0x000012081e0073b4 */ /* 0x0001e4000801181d */
[----:B0-----:R-:W-:Y:S05]  /*8960*/  @P4 BRA `(.L_x_181) ;  /* 0xfffffffc00384947 */ /* 0x001fea000383ffff */
.L_x_177:
[----:B------:R-:W-:Y:S05]  /*8970*/  BSYNC B1 ;  /* 0x0000000000017941 */ /* 0x000fea0003800000 */
.L_x_176:
[----:B------:R-:W-:Y:S01]  /*8980*/  LOP3.LUT P5, RZ, R14, 0xff, RZ, 0xc0, !PT ;  /* 0x000000ff0eff7812 */ /* 0x000fe200078ac0ff */
[----:B------:R-:W-:Y:S01]  /*8990*/  VIADD R6, R15, UR13 ;  /* 0x0000000d0f067c36 */ /* 0x000fe20008000000 */
[----:B------:R-:W-:Y:S01]  /*89a0*/  ULDC.64 UR8, c[0x0][0x650] ;  /* 0x0001940000087ab9 */ /* 0x000fe20000000a00 */
[----:B------:R-:W-:Y:S01]  /*89b0*/  IMAD.U32 R11, RZ, RZ, UR13 ;  /* 0x0000000dff0b7e24 */ /* 0x000fe2000f8e00ff */
[----:B------:R-:W-:Y:S01]  /*89c0*/  UISETP.GE.U32.AND UP0, UPT, UR13, 0x5, UPT ;  /* 0x000000050d00788c */ /* 0x000fe2000bf06070 */
[----:B------:R-:W-:Y:S01]  /*89d0*/  BSSY B1, `(.L_x_182) ;  /* 0x000006b000017945 */ /* 0x000fe20003800000 */
[----:B------:R-:W-:Y:S02]  /*89e0*/  ISETP.GT.U32.AND P1, PT, R6, 0x4, PT ;  /* 0x000000040600780c */ /* 0x000fe40003f24070 */
[----:B------:R-:W-:Y:S02]  /*89f0*/  PRMT R14, RZ, 0x7610, R14 ;  /* 0x00007610ff0e7816 */ /* 0x000fe4000000000e */
[----:B------:R-:W-:-:S02]  /*8a00*/  ISETP.LT.U32.AND P1, PT, R11, 0x5, P1 ;  /* 0x000000050b00780c */ /* 0x000fc40000f21070 */
[----:B------:R-:W-:Y:S01]  /*8a10*/  PLOP3.LUT P4, PT, PT, PT, UP0, 0x80, 0x0 ;  /* 0x000000000000781c */ /* 0x000fe20003f8f008 */
[----:B------:R-:W0:Y:S01]  /*8a20*/  @P5 S2R R5, SR_CgaCtaId ;  /* 0x0000000000055919 */ /* 0x000e220000008800 */
[----:B------:R-:W-:-:S04]  /*8a30*/  @P5 MOV R4, 0x400 ;  /* 0x0000040000045802 */ /* 0x000fc80000000f00 */
[----:B0-----:R-:W-:Y:S01]  /*8a40*/  @P5 LEA R10, R5, R4, 0x18 ;  /* 0x00000004050a5211 */ /* 0x001fe200078ec0ff */
[----:B------:R-:W-:-:S03]  /*8a50*/  IMAD.WIDE.U32 R4, R6, -0x33333333, RZ ;  /* 0xcccccccd06047825 */ /* 0x000fc600078e00ff */
[----:B------:R0:W-:Y:S01]  /*8a60*/  @P5 SYNCS.ARRIVE.TRANS64.A1T0 RZ, [R10+URZ+0x88], RZ ;  /* 0x000088ff0aff59a7 */ /* 0x0001e2000810003f */
[----:B------:R-:W-:Y:S01]  /*8a70*/  IADD3 R2, P5, R2, R8, RZ ;  /* 0x0000000802027210 */ /* 0x000fe20007fbe0ff */
[----:B------:R-:W-:Y:S01]  /*8a80*/  IMAD.MOV.U32 R4, RZ, RZ, -0x1 ;  /* 0xffffffffff047424 */ /* 0x000fe200078e00ff */
[----:B------:R-:W-:Y:S02]  /*8a90*/  SHF.R.U32.HI R11, RZ, 0x2, R5 ;  /* 0x00000002ff0b7819 */ /* 0x000fe40000011605 */
[----:B------:R-:W-:Y:S01]  /*8aa0*/  SEL R5, RZ, 0x1, !P1 ;  /* 0x00000001ff057807 */ /* 0x000fe20004800000 */
[----:B------:R-:W-:Y:S01]  /*8ab0*/  IMAD.X R3, R3, 0x1, R0, P5 ;  /* 0x0000000103037824 */ /* 0x000fe200028e0600 */
[----:B------:R-:W-:Y:S01]  /*8ac0*/  ISETP.GE.U32.AND P1, PT, R2, UR8, PT ;  /* 0x0000000802007c0c */ /* 0x000fe2000bf26070 */
[----:B------:R-:W-:Y:S01]  /*8ad0*/  IMAD R15, R11, -0x5, R6 ;  /* 0xfffffffb0b0f7824 */ /* 0x000fe200078e0206 */
[----:B------:R-:W-:Y:S01]  /*8ae0*/  LOP3.LUT R12, R12, R5, RZ, 0x3c, !PT ;  /* 0x000000050c0c7212 */ /* 0x000fe200078e3cff */
[----:B------:R-:W-:Y:S01]  /*8af0*/  IMAD.MOV.U32 R6, RZ, RZ, -0x1 ;  /* 0xffffffffff067424 */ /* 0x000fe200078e00ff */
[----:B------:R-:W-:Y:S01]  /*8b00*/  ISETP.GE.U32.AND.EX P1, PT, R3, UR9, PT, P1 ;  /* 0x0000000903007c0c */ /* 0x000fe2000bf26110 */
[----:B------:R-:W-:Y:S01]  /*8b10*/  IMAD.MOV.U32 R5, RZ, RZ, -0x1 ;  /* 0xffffffffff057424 */ /* 0x000fe200078e00ff */
[----:B------:R-:W-:-:S02]  /*8b20*/  @P4 LOP3.LUT R12, R12, 0x1, R11, 0x78, !PT ;  /* 0x000000010c0c4812 */ /* 0x000fc400078e780b */
[----:B0-----:R-:W-:-:S09]  /*8b30*/  PRMT R10, RZ, 0x7610, R10 ;  /* 0x00007610ff0a7816 */ /* 0x001fd2000000000a */
[----:B------:R-:W-:Y:S05]  /*8b40*/  @P1 BRA `(.L_x_183) ;  /* 0x00000004004c1947 */ /* 0x000fea0003800000 */
[----:B------:R-:W0:Y:S01]  /*8b50*/  S2R R17, SR_CTAID.X ;  /* 0x0000000000117919 */ /* 0x000e220000002500 */
[----:B------:R-:W-:Y:S01]  /*8b60*/  ULDC.64 UR8, c[0x0][0x628] ;  /* 0x00018a0000087ab9 */ /* 0x000fe20000000a00 */
[----:B------:R-:W1:Y:S01]  /*8b70*/  LDC R18, c[0x0][0x144] ;  /* 0x00005100ff127b82 */ /* 0x000e620000000800 */
[----:B------:R-:W-:Y:S01]  /*8b80*/  ISETP.NE.U32.AND P1, PT, RZ, UR8, PT ;  /* 0x00000008ff007c0c */ /* 0x000fe2000bf25070 */
[----:B------:R-:W2:Y:S01]  /*8b90*/  S2R R6, SR_CTAID.Y ;  /* 0x0000000000067919 */ /* 0x000ea20000002600 */
[----:B------:R-:W-:Y:S01]  /*8ba0*/  ULDC UR10, c[0x0][0x150] ;  /* 0x00005400000a7ab9 */ /* 0x000fe20000000800 */
[----:B------:R-:W-:Y:S01]  /*8bb0*/  ULDC UR11, c[0x0][0x630] ;  /* 0x00018c00000b7ab9 */ /* 0x000fe20000000800 */
[----:B------:R-:W-:Y:S01]  /*8bc0*/  ISETP.NE.AND.EX P1, PT, RZ, UR9, PT, P1 ;  /* 0x00000009ff007c0c */ /* 0x000fe2000bf25310 */
[----:B------:R-:W-:Y:S01]  /*8bd0*/  IMAD.MOV.U32 R4, RZ, RZ, R2 ;  /* 0x000000ffff047224 */ /* 0x000fe200078e0002 */
[----:B0-----:R-:W-:-:S05]  /*8be0*/  I2FP.F32.U32 R5, R17 ;  /* 0x0000001100057245 */ /* 0x001fca0000201000 */
[----:B------:R-:W-:Y:S01]  /*8bf0*/  FMUL R20, R5, UR10 ;  /* 0x0000000a05147c20 */ /* 0x000fe20008400000 */
[----:B------:R-:W-:-:S05]  /*8c00*/  IMAD.MOV.U32 R5, RZ, RZ, R3 ;  /* 0x000000ffff057224 */ /* 0x000fca00078e0003 */
[----:B--2---:R-:W-:Y:S05]  /*8c10*/  @!P1 BRA `(.L_x_184) ;  /* 0x0000000000289947 */ /* 0x004fea0003800000 */
[----:B------:R-:W-:Y:S02]  /*8c20*/  ULDC UR10, c[0x0][0x634] ;  /* 0x00018d00000a7ab9 */ /* 0x000fe40000000800 */
[----:B------:R-:W-:-:S05]  /*8c30*/  IADD3 R5, P1, R2, UR10, RZ ;  /* 0x0000000a02057c10 */ /* 0x000fca000ff3e0ff */
[----:B------:R-:W-:-:S04]  /*8c40*/  IMAD.X R19, RZ, RZ, R3, P1 ;  /* 0x000000ffff137224 */ /* 0x000fc800008e0603 */
[----:B------:R-:W-:-:S04]  /*8c50*/  IMAD.WIDE.U32 R10, R19, UR8, RZ ;  /* 0x00000008130a7c25 */ /* 0x000fc8000f8e00ff */
[----:B------:R-:W-:-:S04]  /*8c60*/  IMAD.WIDE.U32 R10, P1, R5, UR9, R10 ;  /* 0x00000009050a7c25 */ /* 0x000fc8000f82000a */
[----:B------:R-:W-:-:S04]  /*8c70*/  IMAD.WIDE.U32 R4, R5, UR8, RZ ;  /* 0x0000000805047c25 */ /* 0x000fc8000f8e00ff */
[----:B------:R-:W-:Y:S01]  /*8c80*/  IMAD.MOV.U32 R4, RZ, RZ, R11 ;  /* 0x000000ffff047224 */ /* 0x000fe200078e000b */
[----:B------:R-:W-:Y:S01]  /*8c90*/  IADD3 RZ, P4, R5, R10, RZ ;  /* 0x0000000a05ff7210 */ /* 0x000fe20007f9e0ff */
[----:B------:R-:W-:-:S04]  /*8ca0*/  IMAD.X R5, RZ, RZ, RZ, P1 ;  /* 0x000000ffff057224 */ /* 0x000fc800008e06ff */
[----:B------:R-:W-:-:S08]  /*8cb0*/  IMAD.WIDE.U32.X R4, R19, UR9, R4, P4 ;  /* 0x0000000913047c25 */ /* 0x000fd0000a0e0404 */
.L_x_184:
[--C-:B------:R-:W-:Y:S01]  /*8cc0*/  SHF.R.U64 R16, R4, UR11, R5.reuse ;  /* 0x0000000b04107c19 */ /* 0x100fe20008001205 */
[----:B------:R-:W0:Y:S01]  /*8cd0*/  F2I.U32.TRUNC.NTZ R20, R20 ;  /* 0x0000001400147305 */ /* 0x000e22000020f000 */
[----:B------:R-:W-:Y:S01]  /*8ce0*/  SHF.R.U32.HI R4, RZ, UR11, R5 ;  /* 0x0000000bff047c19 */ /* 0x000fe20008011605 */
[----:B------:R-:W-:Y:S01]  /*8cf0*/  ULDC.64 UR8, c[0x0][0x620] ;  /* 0x0001880000087ab9 */ /* 0x000fe20000000a00 */
[----:B------:R-:W-:Y:S01]  /*8d00*/  IADD3 R11, P1, RZ, -R16, RZ ;  /* 0x80000010ff0b7210 */ /* 0x000fe20007f3e0ff */
[----:B------:R-:W-:Y:S01]  /*8d10*/  ULDC.64 UR10, c[0x0][0x640] ;  /* 0x00019000000a7ab9 */ /* 0x000fe20000000a00 */
[----:B------:R-:W2:Y:S03]  /*8d20*/  LDC R21, c[0x0][0x148] ;  /* 0x00005200ff157b82 */ /* 0x000ea60000000800 */
[----:B------:R-:W-:Y:S01]  /*8d30*/  IMAD.X R4, RZ, RZ, ~R4, P1 ;  /* 0x000000ffff047224 */ /* 0x000fe200008e0e04 */
[----:B------:R-:W-:-:S03]  /*8d40*/  ISETP.NE.U32.AND P1, PT, RZ, UR10, PT ;  /* 0x0000000aff007c0c */ /* 0x000fc6000bf25070 */
[----:B------:R-:W-:Y:S01]  /*8d50*/  IMAD R10, R4, UR8, RZ ;  /* 0x00000008040a7c24 */ /* 0x000fe2000f8e02ff */
[----:B------:R-:W-:Y:S01]  /*8d60*/  ISETP.NE.AND.EX P1, PT, RZ, UR11, PT, P1 ;  /* 0x0000000bff007c0c */ /* 0x000fe2000bf25310 */
[----:B------:R-:W-:Y:S01]  /*8d70*/  IMAD.WIDE.U32 R4, R11, UR8, R2 ;  /* 0x000000080b047c25 */ /* 0x000fe2000f8e0002 */
[----:B------:R-:W-:-:S03]  /*8d80*/  ULDC UR8, c[0x0][0x618] ;  /* 0x0001860000087ab9 */ /* 0x000fc60000000800 */
[----:B------:R-:W-:Y:S01]  /*8d90*/  IMAD R11, R11, UR9, R10 ;  /* 0x000000090b0b7c24 */ /* 0x000fe2000f8e020a */
[----:B------:R-:W-:Y:S01]  /*8da0*/  ULDC UR9, c[0x0][0x154] ;  /* 0x0000550000097ab9 */ /* 0x000fe20000000800 */
[----:B0-----:R-:W-:Y:S02]  /*8db0*/  IMAD.MOV R10, RZ, RZ, -R20 ;  /* 0x000000ffff0a7224 */ /* 0x001fe400078e0a14 */
[----:B------:R-:W-:Y:S02]  /*8dc0*/  IMAD.IADD R5, R5, 0x1, R11 ;  /* 0x0000000105057824 */ /* 0x000fe400078e020b */
[----:B-1----:R-:W-:Y:S01]  /*8dd0*/  IMAD R17, R18, R10, R17 ;  /* 0x0000000a12117224 */ /* 0x002fe200078e0211 */
[----:B------:R-:W-:Y:S02]  /*8de0*/  I2FP.F32.U32 R10, R6 ;  /* 0x00000006000a7245 */ /* 0x000fe40000201000 */
[--C-:B------:R-:W-:Y:S02]  /*8df0*/  SHF.R.U64 R18, R4, UR8, R5.reuse ;  /* 0x0000000804127c19 */ /* 0x100fe40008001205 */
[----:B------:R-:W-:Y:S01]  /*8e00*/  SHF.R.U32.HI R5, RZ, UR8, R5 ;  /* 0x00000008ff057c19 */ /* 0x000fe20008011605 */
[----:B------:R-:W-:Y:S01]  /*8e10*/  FMUL R10, R10, UR9 ;  /* 0x000000090a0a7c20 */ /* 0x000fe20008400000 */
[----:B------:R-:W-:-:S02]  /*8e20*/  ULDC UR8, c[0x0][0x608] ;  /* 0x0001820000087ab9 */ /* 0x000fc40000000800 */
[--C-:B------:R-:W-:Y:S01]  /*8e30*/  SHF.R.U64 R20, R18, UR8, R5.reuse ;  /* 0x0000000812147c19 */ /* 0x100fe20008001205 */
[----:B------:R0:W1:Y:S01]  /*8e40*/  F2I.U32.TRUNC.NTZ R22, R10 ;  /* 0x0000000a00167305 */ /* 0x000062000020f000 */
[----:B------:R-:W-:Y:S01]  /*8e50*/  SHF.R.U32.HI R5, RZ, UR8, R5 ;  /* 0x00000008ff057c19 */ /* 0x000fe20008011605 */
[----:B------:R-:W-:-:S03]  /*8e60*/  ULDC UR8, c[0x0][0x658] ;  /* 0x0001960000087ab9 */ /* 0x000fc60000000800 */
[--C-:B------:R-:W-:Y:S02]  /*8e70*/  SHF.R.U64 R19, R20, UR8, R5.reuse ;  /* 0x0000000814137c19 */ /* 0x100fe40008001205 */
[----:B------:R-:W-:-:S03]  /*8e80*/  SHF.R.U32.HI R23, RZ, UR8, R5 ;  /* 0x00000008ff177c19 */ /* 0x000fc60008011605 */
[----:B------:R-:W-:Y:S02]  /*8e90*/  IMAD.MOV.U32 R4, RZ, RZ, R19 ;  /* 0x000000ffff047224 */ /* 0x000fe400078e0013 */
[----:B------:R-:W-:Y:S01]  /*8ea0*/  IMAD.MOV.U32 R5, RZ, RZ, R23 ;  /* 0x000000ffff057224 */ /* 0x000fe200078e0017 */
[----:B0-----:R-:W-:Y:S06]  /*8eb0*/  @!P1 BRA `(.L_x_185) ;  /* 0x0000000000289947 */ /* 0x001fec0003800000 */
        /* <DEDUP_REMOVED lines=10> */
.L_x_185:
[----:B------:R-:W-:Y:S01]  /*8f60*/  ULDC UR8, c[0x0][0x648] ;  /* 0x0001920000087ab9 */ /* 0x000fe20000000800 */
[----:B-1----:R-:W-:Y:S01]  /*8f70*/  IMAD.MOV R22, RZ, RZ, -R22 ;  /* 0x000000ffff167224 */ /* 0x002fe200078e0a16 */
[----:B------:R-:W-:Y:S01]  /*8f80*/  SHF.R.U64 R5, R4, UR8, R5 ;  /* 0x0000000804057c19 */ /* 0x000fe20008001205 */
[----:B------:R-:W-:Y:S01]  /*8f90*/  ULDC UR8, c[0x0][0x638] ;  /* 0x00018e0000087ab9 */ /* 0x000fe20000000800 */
[----:B------:R-:W-:Y:S01]  /*8fa0*/  LOP3.LUT R4, R20, UR14, RZ, 0xc0, !PT ;  /* 0x0000000e14047c12 */ /* 0x000fe2000f8ec0ff */
[----:B--2---:R-:W-:Y:S01]  /*8fb0*/  @P2 IMAD R17, R21, R22, R6 ;  /* 0x0000001615112224 */ /* 0x004fe200078e0206 */
[----:B------:R-:W-:Y:S01]  /*8fc0*/  LOP3.LUT R18, R18, UR4, RZ, 0xc0, !PT ;  /* 0x0000000412127c12 */ /* 0x000fe2000f8ec0ff */
[----:B------:R-:W-:Y:S01]  /*8fd0*/  IMAD.MOV R6, RZ, RZ, -R5 ;  /* 0x000000ffff067224 */ /* 0x000fe200078e0a05 */
[----:B------:R-:W-:Y:S01]  /*8fe0*/  ULDC UR9, c[0x0][0x610] ;  /* 0x0001840000097ab9 */ /* 0x000fe20000000800 */
[----:B------:R-:W-:Y:S02]  /*8ff0*/  IMAD R4, R5, UR5, R4 ;  /* 0x0000000505047c24 */ /* 0x000fe4000f8e0204 */
[----:B------:R-:W-:Y:S01]  /*9000*/  IMAD R19, R6, UR8, R19 ;  /* 0x0000000806137c24 */ /* 0x000fe2000f8e0213 */
[----:B------:R-:W-:Y:S01]  /*9010*/  ULDC UR8, c[0x0][0x600] ;  /* 0x0001800000087ab9 */ /* 0x000fe20000000800 */
[----:B------:R-:W-:-:S02]  /*9020*/  IMAD R17, R4, UR9, R17 ;  /* 0x0000000904117c24 */ /* 0x000fc4000f8e0211 */
[----:B------:R-:W-:Y:S02]  /*9030*/  IMAD R6, R19, UR8, R18 ;  /* 0x0000000813067c24 */ /* 0x000fe4000f8e0212 */
[----:B------:R-:W-:Y:S02]  /*9040*/  IMAD.MOV.U32 R10, RZ, RZ, 0x1 ;  /* 0x00000001ff0a7424 */ /* 0x000fe400078e00ff */
[----:B------:R-:W-:Y:S01]  /*9050*/  IMAD.MOV.U32 R4, RZ, RZ, R16 ;  /* 0x000000ffff047224 */ /* 0x000fe200078e0010 */
[----:B------:R-:W-:Y:S02]  /*9060*/  SEL R5, R6, R17, !P2 ;  /* 0x0000001106057207 */ /* 0x000fe40005000000 */
[----:B------:R-:W-:-:S07]  /*9070*/  SEL R6, R17, R6, !P2 ;  /* 0x0000000611067207 */ /* 0x000fce0005000000 */
.L_x_183:
[----:B------:R-:W-:Y:S05]  /*9080*/  BSYNC B1 ;  /* 0x0000000000017941 */ /* 0x000fea0003800000 */
.L_x_182:
[----:B------:R-:W-:-:S13]  /*9090*/  LOP3.LUT P1, RZ, R10, 0xff, RZ, 0xc0, !PT ;  /* 0x000000ff0aff7812 */ /* 0x000fda000782c0ff */
[----:B------:R-:W-:Y:S05]  /*90a0*/  @P1 BRA `(.L_x_186) ;  /* 0xfffffff400301947 */ /* 0x000fea000383ffff */
[----:B------:R-:W-:Y:S05]  /*90b0*/  BSYNC B0 ;  /* 0x0000000000007941 */ /* 0x000fea0003800000 */
.L_x_174:
[----:B------:R-:W-:-:S03]  /*90c0*/  UMOV UR8, 0xffffffff ;  /* 0xffffffff00087882 */ /* 0x000fc60000000000 */
[----:B------:R-:W-:Y:S05]  /*90d0*/  BRA.DIV UR8, `(.L_x_187) ;  /* 0x0000000608707947 */ /* 0x000fea000b800000 */
[----:B------:R-:W-:-:S13]  /*90e0*/  ELECT P0, URZ, PT ;  /* 0x00000000003f782f */ /* 0x000fda0003800000 */
.L_x_204:
[----:B------:R-:W-:Y:S04]  /*90f0*/  BSSY B0, `(.L_x_188) ;  /* 0x0000034000007945 */ /* 0x000fe80003800000 */
[----:B------:R-:W-:Y:S05]  /*9100*/  @!P0 BRA `(.L_x_189) ;  /* 0x0000000000c88947 */ /* 0x000fea0003800000 */
[----:B------:R-:W-:-:S04]  /*9110*/  LOP3.LUT R7, R7, 0x2, RZ, 0xfc, !PT ;  /* 0x0000000207077812 */ /* 0x000fc800078efcff */
[----:B------:R-:W-:-:S13]  /*9120*/  ISETP.NE.AND P0, PT, R7, 0x3, PT ;  /* 0x000000030700780c */ /* 0x000fda0003f05270 */
[----:B------:R-:W-:Y:S05]  /*9130*/  @!P0 BRA `(.L_x_190) ;  /* 0x0000000000048947 */ /* 0x000fea0003800000 */
[----:B------:R-:W-:Y:S01]  /*9140*/  BPT.TRAP 0x1 ;  /* 0x000000040000795c */ /* 0x000fe20000300000 */
.L_x_190:
[----:B------:R-:W0:Y:S01]  /*9150*/  S2R R3, SR_CgaCtaId ;  /* 0x0000000000037919 */ /* 0x000e220000008800 */
[----:B------:R-:W-:Y:S02]  /*9160*/  MOV R0, 0x400 ;  /* 0x0000040000007802 */ /* 0x000fe40000000f00 */
[----:B------:R-:W-:Y:S02]  /*9170*/  SHF.L.U32 R2, R12, 0x1f, RZ ;  /* 0x0000001f0c027819 */ /* 0x000fe400000006ff */
[----:B0-----:R-:W-:-:S05]  /*9180*/  LEA R0, R3, R0, 0x18 ;  /* 0x0000000003007211 */ /* 0x001fca00078ec0ff */
[----:B------:R-:W-:-:S04]  /*9190*/  VIADD R0, R0, 0x28 ;  /* 0x0000002800007836 */ /* 0x000fc80000000000 */
[C---:B------:R-:W-:Y:S02]  /*91a0*/  IMAD R5, R15.reuse, 0x8, R0 ;  /* 0x000000080f057824 */ /* 0x040fe400078e0200 */
[----:B------:R-:W-:Y:S02]  /*91b0*/  VIADD R15, R15, 0x1 ;  /* 0x000000010f0f7836 */ /* 0x000fe40000000000 */
[----:B------:R-:W0:Y:S03]  /*91c0*/  SYNCS.PHASECHK.TRANS64.TRYWAIT P0, [R5+URZ], R2 ;  /* 0x00000002050075a7 */ /* 0x000e26000800017f */
[----:B------:R-:W-:-:S04]  /*91d0*/  ISETP.NE.AND P1, PT, R15, 0x5, PT ;  /* 0x000000050f00780c */ /* 0x000fc80003f25270 */
[----:B------:R-:W-:Y:S02]  /*91e0*/  SEL R3, RZ, 0x1, P1 ;  /* 0x00000001ff037807 */ /* 0x000fe40000800000 */
[----:B------:R-:W-:Y:S02]  /*91f0*/  SEL R15, R15, RZ, P1 ;  /* 0x000000ff0f0f7207 */ /* 0x000fe40000800000 */
[----:B------:R-:W-:-:S03]  /*9200*/  LOP3.LUT R12, R12, R3, RZ, 0x3c, !PT ;  /* 0x000000030c0c7212 */ /* 0x000fc600078e3cff */
[----:B------:R-:W-:Y:S01]  /*9210*/  IMAD R7, R15, 0x8, R0 ;  /* 0x000000080f077824 */ /* 0x000fe200078e0200 */
[----:B------:R-:W-:Y:S01]  /*9220*/  SHF.L.U32 R4, R12, 0x1f, RZ ;  /* 0x0000001f0c047819 */ /* 0x000fe200000006ff */
[----:B0-----:R-:W-:Y:S06]  /*9230*/  @!P0 BRA `(.L_x_191) ;  /* 0x00000004003c8947 */ /* 0x001fec0003800000 */
.L_x_205:
[----:B------:R-:W1:Y:S01]  /*9240*/  SYNCS.PHASECHK.TRANS64.TRYWAIT P0, [R7+URZ], R4 ;  /* 0x00000004070075a7 */ /* 0x000e62000800017f */
[----:B0-----:R-:W-:-:S05]  /*9250*/  VIADD R2, R15, 0x1 ;  /* 0x000000010f027836 */ /* 0x001fca0000000000 */
[----:B------:R-:W-:-:S04]  /*9260*/  ISETP.NE.AND P1, PT, R2, 0x5, PT ;  /* 0x000000050200780c */ /* 0x000fc80003f25270 */
[----:B------:R-:W-:Y:S02]  /*9270*/  SEL R3, RZ, 0x1, P1 ;  /* 0x00000001ff037807 */ /* 0x000fe40000800000 */
[----:B------:R-:W-:Y:S02]  /*9280*/  SEL R9, R2, RZ, P1 ;  /* 0x000000ff02097207 */ /* 0x000fe40000800000 */
[----:B------:R-:W-:-:S03]  /*9290*/  LOP3.LUT R12, R12, R3, RZ, 0x3c, !PT ;  /* 0x000000030c0c7212 */ /* 0x000fc600078e3cff */
[----:B------:R-:W-:Y:S01]  /*92a0*/  IMAD R8, R9, 0x8, R0 ;  /* 0x0000000809087824 */ /* 0x000fe200078e0200 */
[----:B------:R-:W-:Y:S01]  /*92b0*/  SHF.L.U32 R5, R12, 0x1f, RZ ;  /* 0x0000001f0c057819 */ /* 0x000fe200000006ff */
[----:B-1----:R-:W-:Y:S06]  /*92c0*/  @!P0 BRA `(.L_x_192) ;  /* 0x00000004002c8947 */ /* 0x002fec0003800000 */
.L_x_206:
[----:B------:R-:W1:Y:S01]  /*92d0*/  SYNCS.PHASECHK.TRANS64.TRYWAIT P0, [R8+URZ], R5 ;  /* 0x00000005080075a7 */ /* 0x000e62000800017f */
[----:B------:R-:W-:-:S05]  /*92e0*/  VIADD R2, R9, 0x1 ;  /* 0x0000000109027836 */ /* 0x000fca0000000000 */
[----:B------:R-:W-:-:S04]  /*92f0*/  ISETP.NE.AND P1, PT, R2, 0x5, PT ;  /* 0x000000050200780c */ /* 0x000fc80003f25270 */
[----:B------:R-:W-:Y:S02]  /*9300*/  SEL R3, RZ, 0x1, P1 ;  /* 0x00000001ff037807 */ /* 0x000fe40000800000 */
[----:B0-----:R-:W-:Y:S02]  /*9310*/  SEL R7, R2, RZ, P1 ;  /* 0x000000ff02077207 */ /* 0x001fe40000800000 */
[----:B------:R-:W-:-:S03]  /*9320*/  LOP3.LUT R9, R12, R3, RZ, 0x3c, !PT ;  /* 0x000000030c097212 */ /* 0x000fc600078e3cff */
[----:B------:R-:W-:Y:S01]  /*9330*/  IMAD R11, R7, 0x8, R0 ;  /* 0x00000008070b7824 */ /* 0x000fe200078e0200 */
[----:B------:R-:W-:Y:S01]  /*9340*/  SHF.L.U32 R6, R9, 0x1f, RZ ;  /* 0x0000001f09067819 */ /* 0x000fe200000006ff */
[----:B-1----:R-:W-:Y:S06]  /*9350*/  @!P0 BRA `(.L_x_193) ;  /* 0x00000004001c8947 */ /* 0x002fec0003800000 */
.L_x_207:
[----:B------:R-:W1:Y:S01]  /*9360*/  SYNCS.PHASECHK.TRANS64.TRYWAIT P0, [R11+URZ], R6 ;  /* 0x000000060b0075a7 */ /* 0x000e62000800017f */
[----:B------:R-:W-:-:S05]  /*9370*/  VIADD R2, R7, 0x1 ;  /* 0x0000000107027836 */ /* 0x000fca0000000000 */
[----:B------:R-:W-:-:S04]  /*9380*/  ISETP.NE.AND P1, PT, R2, 0x5, PT ;  /* 0x000000050200780c */ /* 0x000fc80003f25270 */
[----:B------:R-:W-:Y:S02]  /*9390*/  SEL R4, RZ, 0x1, P1 ;  /* 0x00000001ff047807 */ /* 0x000fe40000800000 */
[----:B------:R-:W-:Y:S02]  /*93a0*/  SEL R3, R2, RZ, P1 ;  /* 0x000000ff02037207 */ /* 0x000fe40000800000 */
[----:B------:R-:W-:Y:S01]  /*93b0*/  LOP3.LUT R4, R9, R4, RZ, 0x3c, !PT ;  /* 0x0000000409047212 */ /* 0x000fe200078e3cff */
[----:B-1----:R-:W-:Y:S06]  /*93c0*/  @!P0 BRA `(.L_x_194) ;  /* 0x0000000400148947 */ /* 0x002fec0003800000 */
.L_x_208:
[----:B------:R-:W-:Y:S01]  /*93d0*/  IMAD R3, R3, 0x8, R0 ;  /* 0x0000000803037824 */ /* 0x000fe200078e0200 */
[----:B------:R-:W-:-:S07]  /*93e0*/  SHF.L.U32 R0, R4, 0x1f, RZ ;  /* 0x0000001f04007819 */ /* 0x000fce00000006ff */
.L_x_195:
[----:B--2---:R2:W3:Y:S02]  /*93f0*/  SYNCS.PHASECHK.TRANS64.TRYWAIT P0, [R3+URZ], R0 ;  /* 0x00000000030075a7 */ /* 0x0044e4000800017f */
[----:B---3--:R-:W-:Y:S05]  /*9400*/  @!P0 NANOSLEEP.SYNCS 0x989680 ;  /* 0x009896800000895d */ /* 0x008fea0003900000 */
[----:B------:R-:W3:Y:S02]  /*9410*/  @!P0 SYNCS.PHASECHK.TRANS64 P0, [R3+URZ], R0 ;  /* 0x00000000030085a7 */ /* 0x000ee4000800007f */
[----:B---3--:R-:W-:Y:S05]  /*9420*/  @!P0 BRA `(.L_x_195) ;  /* 0xfffffffc00f08947 */ /* 0x008fea000383ffff */
.L_x_189:
[----:B------:R-:W-:Y:S05]  /*9430*/  BSYNC B0 ;  /* 0x0000000000007941 */ /* 0x000fea0003800000 */
.L_x_188:
[----:B------:R-:W-:Y:S05]  /*9440*/  EXIT ;  /* 0x000000000000794d */ /* 0x000fea0003800000 */
.L_x_19:
[----:B0-----:R-:W-:-:S04]  /*9450*/  IMAD.U32 R19, RZ, RZ, UR11 ;  /* 0x0000000bff137e24 */ /* 0x001fc8000f8e00ff */
[----:B------:R0:W1:Y:S03]  /*9460*/  SYNCS.PHASECHK.TRANS64.TRYWAIT P0, [R19+URZ+-0x8], R18 ;  /* 0xfffff812130075a7 */ /* 0x000066000800017f */
[----:B-1----:R-:W-:Y:S05]  /*9470*/  @!P0 NANOSLEEP.SYNCS 0x989680 ;  /* 0x009896800000895d */ /* 0x002fea0003900000 */
[----:B------:R-:W1:Y:S02]  /*9480*/  @!P0 SYNCS.PHASECHK.TRANS64 P0, [R19+URZ+-0x8], R18 ;  /* 0xfffff812130085a7 */ /* 0x000e64000800007f */
[----:B-1----:R-:W-:Y:S05]  /*9490*/  @!P0 BRA `(.L_x_19) ;  /* 0xfffffffc00ec8947 */ /* 0x002fea000383ffff */
[----:B------:R-:W-:Y:S05]  /*94a0*/  BRA `(.L_x_196) ;  /* 0xffffff8000807947 */ /* 0x000fea000383ffff */
.L_x_24:
[----:B-1----:R-:W-:-:S04]  /*94b0*/  IMAD.U32 R19, RZ, RZ, UR6 ;  /* 0x00000006ff137e24 */ /* 0x002fc8000f8e00ff */
[----:B------:R1:W4:Y:S03]  /*94c0*/  SYNCS.PHASECHK.TRANS64.TRYWAIT P0, [R19+URZ], R18 ;  /* 0x00000012130075a7 */ /* 0x000326000800017f */
[----:B----4-:R-:W-:Y:S05]  /*94d0*/  @!P0 NANOSLEEP.SYNCS 0x989680 ;  /* 0x009896800000895d */ /* 0x010fea0003900000 */
[----:B------:R-:W4:Y:S02]  /*94e0*/  @!P0 SYNCS.PHASECHK.TRANS64 P0, [R19+URZ], R18 ;  /* 0x00000012130085a7 */ /* 0x000f24000800007f */
[----:B----4-:R-:W-:Y:S05]  /*94f0*/  @!P0 BRA `(.L_x_24) ;  /* 0xfffffffc00ec8947 */ /* 0x010fea000383ffff */
[----:B------:R-:W-:Y:S05]  /*9500*/  BRA `(.L_x_23) ;  /* 0xffffff8400ac7947 */ /* 0x000fea000383ffff */
.L_x_30:
[----:B-1----:R-:W-:-:S04]  /*9510*/  IMAD.U32 R21, RZ, RZ, UR16 ;  /* 0x00000010ff157e24 */ /* 0x002fc8000f8e00ff */
[----:B------:R1:W4:Y:S03]  /*9520*/  SYNCS.PHASECHK.TRANS64.TRYWAIT P0, [R21+URZ], R20 ;  /* 0x00000014150075a7 */ /* 0x000326000800017f */
[----:B----4-:R-:W-:Y:S05]  /*9530*/  @!P0 NANOSLEEP.SYNCS 0x989680 ;  /* 0x009896800000895d */ /* 0x010fea0003900000 */
[----:B------:R-:W4:Y:S02]  /*9540*/  @!P0 SYNCS.PHASECHK.TRANS64 P0, [R21+URZ], R20 ;  /* 0x00000014150085a7 */ /* 0x000f24000800007f */
[----:B----4-:R-:W-:Y:S05]  /*9550*/  @!P0 BRA `(.L_x_30) ;  /* 0xfffffffc00ec8947 */ /* 0x010fea000383ffff */
[----:B------:R-:W-:Y:S05]  /*9560*/  BRA `(.L_x_29) ;  /* 0xffffff9000147947 */ /* 0x000fea000383ffff */
.L_x_38:
[----:B0-----:R-:W-:-:S04]  /*9570*/  IMAD.U32 R19, RZ, RZ, UR11 ;  /* 0x0000000bff137e24 */ /* 0x001fc8000f8e00ff */
[----:B------:R0:W1:Y:S03]  /*9580*/  SYNCS.PHASECHK.TRANS64.TRYWAIT P0, [R19+URZ+0x8], R18 ;  /* 0x00000812130075a7 */ /* 0x000066000800017f */
[----:B-1----:R-:W-:Y:S05]  /*9590*/  @!P0 NANOSLEEP.SYNCS 0x989680 ;  /* 0x009896800000895d */ /* 0x002fea0003900000 */
[----:B------:R-:W1:Y:S02]  /*95a0*/  @!P0 SYNCS.PHASECHK.TRANS64 P0, [R19+URZ+0x8], R18 ;  /* 0x00000812130085a7 */ /* 0x000e64000800007f */
[----:B-1----:R-:W-:Y:S05]  /*95b0*/  @!P0 BRA `(.L_x_38) ;  /* 0xfffffffc00ec8947 */ /* 0x002fea000383ffff */
[----:B------:R-:W-:Y:S05]  /*95c0*/  BRA `(.L_x_197) ;  /* 0xffffff9c00b07947 */ /* 0x000fea000383ffff */
.L_x_175:
[----:B------:R-:W-:Y:S01]  /*95d0*/  BSSY B1, `(.L_x_198) ;  /* 0x0000006000017945 */ /* 0x000fe20003800000 */
[----:B------:R-:W-:-:S07]  /*95e0*/  IMAD.MOV.U32 R10, RZ, RZ, -0x1 ;  /* 0xffffffffff0a7424 */ /* 0x000fce00078e00ff */
[----:B------:R-:W-:Y:S05]  /*95f0*/  WARPSYNC.COLLECTIVE R10, `(.L_x_199) ;  /* 0x000000000a0c7348 */ /* 0x000fea0003c00000 */
[----:B------:R-:W-:Y:S02]  /*9600*/  ELECT P1, UR62, PT ;  /* 0x00000000003e782f */ /* 0x000fe40003820000 */
[----:B------:R-:W-:Y:S01]  /*9610*/  MOV R10, UR62 ;  /* 0x0000003e000a7c02 */ /* 0x000fe20008000f00 */
[----:B------:R-:W-:Y:S10]  /*9620*/  ENDCOLLECTIVE ;  /* 0x000000000000791b */ /* 0x000ff40003800000 */
.L_x_199:
[----:B------:R-:W-:Y:S05]  /*9630*/  BSYNC B1 ;  /* 0x0000000000017941 */ /* 0x000fea0003800000 */
.L_x_198:
[----:B------:R-:W-:Y:S05]  /*9640*/  BRA `(.L_x_200) ;  /* 0xffffffec00d47947 */ /* 0x000fea000383ffff */
.L_x_178:
[----:B-1----:R1:W2:Y:S02]  /*9650*/  SYNCS.PHASECHK.TRANS64.TRYWAIT P1, [R19+URZ+0x28], R10 ;  /* 0x0000280a130075a7 */ /* 0x0022a4000802017f */
[----:B--2---:R-:W-:Y:S05]  /*9660*/  @!P1 NANOSLEEP.SYNCS 0x989680 ;  /* 0x009896800000995d */ /* 0x004fea0003900000 */
[----:B------:R-:W2:Y:S02]  /*9670*/  @!P1 SYNCS.PHASECHK.TRANS64 P1, [R19+URZ+0x28], R10 ;  /* 0x0000280a130095a7 */ /* 0x000ea4000802007f */
[----:B--2---:R-:W-:Y:S05]  /*9680*/  @!P1 BRA `(.L_x_178) ;  /* 0xfffffffc00f09947 */ /* 0x004fea000383ffff */
[----:B------:R-:W-:Y:S05]  /*9690*/  BRA `(.L_x_201) ;  /* 0xfffffff0000c7947 */ /* 0x000fea000383ffff */
.L_x_187:
[----:B------:R-:W-:Y:S01]  /*96a0*/  BSSY B0, `(.L_x_202) ;  /* 0x0000006000007945 */ /* 0x000fe20003800000 */
[----:B------:R-:W-:-:S07]  /*96b0*/  IMAD.MOV.U32 R10, RZ, RZ, -0x1 ;  /* 0xffffffffff0a7424 */ /* 0x000fce00078e00ff */
[----:B------:R-:W-:Y:S05]  /*96c0*/  WARPSYNC.COLLECTIVE R10, `(.L_x_203) ;  /* 0x000000000a0c7348 */ /* 0x000fea0003c00000 */
[----:B------:R-:W-:Y:S02]  /*96d0*/  ELECT P1, UR62, PT ;  /* 0x00000000003e782f */ /* 0x000fe40003820000 */
[----:B------:R-:W-:Y:S01]  /*96e0*/  MOV R10, UR62 ;  /* 0x0000003e000a7c02 */ /* 0x000fe20008000f00 */
[----:B------:R-:W-:Y:S10]  /*96f0*/  ENDCOLLECTIVE ;  /* 0x000000000000791b */ /* 0x000ff40003800000 */
.L_x_203:
[----:B------:R-:W-:Y:S05]  /*9700*/  BSYNC B0 ;  /* 0x0000000000007941 */ /* 0x000fea0003800000 */
.L_x_202:
[----:B------:R-:W-:Y:S01]  /*9710*/  PLOP3.LUT P0, PT, P1, PT, PT, 0x80, 0x0 ;  /* 0x000000000000781c */ /* 0x000fe20000f0f070 */
[----:B------:R-:W-:-:S12]  /*9720*/  BRA `(.L_x_204) ;  /* 0xfffffff800707947 */ /* 0x000fd8000383ffff */
.L_x_191:
[----:B0-----:R0:W1:Y:S02]  /*9730*/  SYNCS.PHASECHK.TRANS64.TRYWAIT P0, [R5+URZ], R2 ;  /* 0x00000002050075a7 */ /* 0x001064000800017f */
[----:B-1----:R-:W-:Y:S05]  /*9740*/  @!P0 NANOSLEEP.SYNCS 0x989680 ;  /* 0x009896800000895d */ /* 0x002fea0003900000 */
[----:B------:R-:W1:Y:S02]  /*9750*/  @!P0 SYNCS.PHASECHK.TRANS64 P0, [R5+URZ], R2 ;  /* 0x00000002050085a7 */ /* 0x000e64000800007f */
[----:B-1----:R-:W-:Y:S05]  /*9760*/  @!P0 BRA `(.L_x_191) ;  /* 0xfffffffc00f08947 */ /* 0x002fea000383ffff */
[----:B------:R-:W-:Y:S05]  /*9770*/  BRA `(.L_x_205) ;  /* 0xfffffff800b07947 */ /* 0x000fea000383ffff */
.L_x_192:
[----:B0-----:R0:W1:Y:S02]  /*9780*/  SYNCS.PHASECHK.TRANS64.TRYWAIT P0, [R7+URZ], R4 ;  /* 0x00000004070075a7 */ /* 0x001064000800017f */
[----:B-1----:R-:W-:Y:S05]  /*9790*/  @!P0 NANOSLEEP.SYNCS 0x989680 ;  /* 0x009896800000895d */ /* 0x002fea0003900000 */
[----:B------:R-:W1:Y:S02]  /*97a0*/  @!P0 SYNCS.PHASECHK.TRANS64 P0, [R7+URZ], R4 ;  /* 0x00000004070085a7 */ /* 0x000e64000800007f */
[----:B-1----:R-:W-:Y:S05]  /*97b0*/  @!P0 BRA `(.L_x_192) ;  /* 0xfffffffc00f08947 */ /* 0x002fea000383ffff */
[----:B------:R-:W-:Y:S05]  /*97c0*/  BRA `(.L_x_206) ;  /* 0xfffffff800c07947 */ /* 0x000fea000383ffff */
.L_x_193:
[----:B0-----:R0:W1:Y:S02]  /*97d0*/  SYNCS.PHASECHK.TRANS64.TRYWAIT P0, [R8+URZ], R5 ;  /* 0x00000005080075a7 */ /* 0x001064000800017f */
[----:B-1----:R-:W-:Y:S05]  /*97e0*/  @!P0 NANOSLEEP.SYNCS 0x989680 ;  /* 0x009896800000895d */ /* 0x002fea0003900000 */
[----:B------:R-:W1:Y:S02]  /*97f0*/  @!P0 SYNCS.PHASECHK.TRANS64 P0, [R8+URZ], R5 ;  /* 0x00000005080085a7 */ /* 0x000e64000800007f */
[----:B-1----:R-:W-:Y:S05]  /*9800*/  @!P0 BRA `(.L_x_193) ;  /* 0xfffffffc00f08947 */ /* 0x002fea000383ffff */
[----:B------:R-:W-:Y:S05]  /*9810*/  BRA `(.L_x_207) ;  /* 0xfffffff800d07947 */ /* 0x000fea000383ffff */
.L_x_194:
[----:B-1----:R1:W2:Y:S02]  /*9820*/  SYNCS.PHASECHK.TRANS64.TRYWAIT P0, [R11+URZ], R6 ;  /* 0x000000060b0075a7 */ /* 0x0022a4000800017f */
[----:B--2---:R-:W-:Y:S05]  /*9830*/  @!P0 NANOSLEEP.SYNCS 0x989680 ;  /* 0x009896800000895d */ /* 0x004fea0003900000 */
[----:B------:R-:W2:Y:S02]  /*9840*/  @!P0 SYNCS.PHASECHK.TRANS64 P0, [R11+URZ], R6 ;  /* 0x000000060b0085a7 */ /* 0x000ea4000800007f */
[----:B--2---:R-:W-:Y:S05]  /*9850*/  @!P0 BRA `(.L_x_194) ;  /* 0xfffffffc00f08947 */ /* 0x004fea000383ffff */
[----:B------:R-:W-:Y:S05]  /*9860*/  BRA `(.L_x_208) ;  /* 0xfffffff800d87947 */ /* 0x000fea000383ffff */
.L_x_209:
[----:B------:R-:W-:-:S00]  /*9870*/  BRA `(.L_x_209) ;  /* 0xfffffffc00fc7947 */ /* 0x000fc0000383ffff */
[----:B------:R-:W-:-:S00]  /*9880*/  NOP ;  /* 0x0000000000007918 */ /* 0x000fc00000000000 */
[----:B------:R-:W-:-:S00]  /*9890*/  NOP ;  /* 0x0000000000007918 */ /* 0x000fc00000000000 */
[----:B------:R-:W-:-:S00]  /*98a0*/  NOP ;  /* 0x0000000000007918 */ /* 0x000fc00000000000 */
[----:B------:R-:W-:-:S00]  /*98b0*/  NOP ;  /* 0x0000000000007918 */ /* 0x000fc00000000000 */
[----:B------:R-:W-:-:S00]  /*98c0*/  NOP ;  /* 0x0000000000007918 */ /* 0x000fc00000000000 */
[----:B------:R-:W-:-:S00]  /*98d0*/  NOP ;  /* 0x0000000000007918 */ /* 0x000fc00000000000 */
[----:B------:R-:W-:-:S00]  /*98e0*/  NOP ;  /* 0x0000000000007918 */ /* 0x000fc00000000000 */
[----:B------:R-:W-:-:S00]  /*98f0*/  NOP ;  /* 0x0000000000007918 */ /* 0x000fc00000000000 */
.L_x_210:


//--------------------- .nv.shared._ZN7cutlass13device_kernelINS_4gemm6kernel13GemmUniversalIN4cute5tupleIJiiiiEEENS1_10collective13CollectiveMmaINS1_37MainloopSm90TmaGmmaWarpSpecializedFP8ILi5ENS5_IJNS4_1CILi2EEESB_NSA_ILi1EEEEEENS1_32KernelTmaWarpSpecializedPingpongEEENS5_IJNSA_ILi64EEENSA_ILi128EEESH_EEENS_12float_e5m2_tENS5_IJlSC_lEEESJ_SK_NS4_8TiledMMAINS4_8MMA_AtomIJNS4_4SM904GMMA31MMA_64x128x32_F32E5M2E5M2_SS_TNILNSO_7ScaleInE1ELSQ_1EEEEEENS4_6LayoutINS5_IJSC_SC_SC_EEENS5_IJNSA_ILi0EEESV_SV_EEEEENS5_IJNS4_10UnderscoreESY_SY_EEEEENS4_23SM90_TMA_LOAD_MULTICASTENS4_14ComposedLayoutINS4_7SwizzleILi3ELi4ELi3EEENS4_18smem_ptr_flag_bitsILi8EEENST_INS5_IJNSA_ILi8EEESH_EEENS5_IJSH_SC_EEEEEEEvNS4_8identityES11_S1B_vS1C_EENS_8epilogue10collective6detail29Sm90TmaWarpSpecializedAdapterINS1F_15DefaultEpilogueISJ_SK_SK_NS1E_6thread17LinearCombinationISJ_Li1EffLNS1J_9ScaleType4KindE0ELNS_15FloatRoundStyleE2ESJ_EENS1_15EpilogueDefaultEEEEEvvEEEEvNT_6ParamsE --------------------------
	.section	.nv.shared._ZN7cutlass13device_kernelINS_4gemm6kernel13GemmUniversalIN4cute5tupleIJiiiiEEENS1_10collective13CollectiveMmaINS1_37MainloopSm90TmaGmmaWarpSpecializedFP8ILi5ENS5_IJNS4_1CILi2EEESB_NSA_ILi1EEEEEENS1_32KernelTmaWarpSpecializedPingpongEEENS5_IJNSA_ILi64EEENSA_ILi128EEESH_EEENS_12float_e5m2_tENS5_IJlSC_lEEESJ_SK_NS4_8TiledMMAINS4_8MMA_AtomIJNS4_4SM904GMMA31MMA_64x128x32_F32E5M2E5M2_SS_TNILNSO_7ScaleInE1ELSQ_1EEEEEENS4_6LayoutINS5_IJSC_SC_SC_EEENS5_IJNSA_ILi0EEESV_SV_EEEEENS5_IJNS4_10UnderscoreESY_SY_EEEEENS4_23SM90_TMA_LOAD_MULTICASTENS4_14ComposedLayoutINS4_7SwizzleILi3ELi4ELi3EEENS4_18smem_ptr_flag_bitsILi8EEENST_INS5_IJNSA_ILi8EEESH_EEENS5_IJSH_SC_EEEEEEEvNS4_8identityES11_S1B_vS1C_EENS_8epilogue10collective6detail29Sm90TmaWarpSpecializedAdapterINS1F_15DefaultEpilogueISJ_SK_SK_NS1E_6thread17LinearCombinationISJ_Li1EffLNS1J_9ScaleType4KindE0ELNS_15FloatRoundStyleE2ESJ_EENS1_15EpilogueDefaultEEEEEvvEEEEvNT_6ParamsE,"aw",@nobits
	.sectionflags	@""
	.align	16
	.zero		1024


//--------------------- .nv.shared.reserved.0     --------------------------
	.section	.nv.shared.reserved.0,"aw",@nobits
	.weak		__nv_reservedSMEM_offset_0_alias
	.size		__nv_reservedSMEM_offset_0_alias, 0, 0
	.other		__nv_reservedSMEM_offset_0_alias,@"STO_CUDA_RESERVED_SHARED STV_DEFAULT"
__nv_reservedSMEM_offset_0_alias:
	.zero		0


//--------------------- .nv.global                --------------------------
	.section	.nv.global,"aw",@nobits
.nv.global:
	.type		_ZN39_INTERNAL_c42ac23d_4_k_cu_027cbb77_57114cute1_E,@object
	.size		_ZN39_INTERNAL_c42ac23d_4_k_cu_027cbb77_57114cute1_E,(_ZN39_INTERNAL_c42ac23d_4_k_cu_027cbb77_57114cuda3std3__45__cpo6cbeginE - _ZN39_INTERNAL_c42ac23d_4_k_cu_027cbb77_57114cute1_E)
_ZN39_INTERNAL_c42ac23d_4_k_cu_027cbb77_57114cute1_E:
	.zero		1
	.type		_ZN39_INTERNAL_c42ac23d_4_k_cu_027cbb77_57114cuda3std3__45__cpo6cbeginE,@object
	.size		_ZN39_INTERNAL_c42ac23d_4_k_cu_027cbb77_57114cuda3std3__45__cpo6cbeginE,(_ZN39_INTERNAL_c42ac23d_4_k_cu_027cbb77_57114cuda3std3__48in_placeE - _ZN39_INTERNAL_c42ac23d_4_k_cu_027cbb77_57114cuda3std3__45__cpo6cbeginE)
_ZN39_INTERNAL_c42ac23d_4_k_cu_027cbb77_57114cuda3std3__45__cpo6cbeginE:
	.zero		1
	.type		_ZN39_INTERNAL_c42ac23d_4_k_cu_027cbb77_57114cuda3std3__48in_placeE,@object
	.size		_ZN39_INTERNAL_c42ac23d_4_k_cu_027cbb77_57114cuda3std3__48in_placeE,(_ZN39_INTERNAL_c42ac23d_4_k_cu_027cbb77_57114cuda3std6ranges3__45__cpo9iter_moveE - _ZN39_INTERNAL_c42ac23d_4_k_cu_027cbb77_57114cuda3std3__48in_placeE)
_ZN39_INTERNAL_c42ac23d_4_k_cu_027cbb77_57114cuda3std3__48in_placeE:
	.zero		1
	.type		_ZN39_INTERNAL_c42ac23d_4_k_cu_027cbb77_57114cuda3std6ranges3__45__cpo9iter_moveE,@object
	.size		_ZN39_INTERNAL_c42ac23d_4_k_cu_027cbb77_57114cuda3std6ranges3__45__cpo9iter_moveE,(_ZN39_INTERNAL_c42ac23d_4_k_cu_027cbb77_57114cuda3std3__45__cpo5beginE - _ZN39_INTERNAL_c42ac23d_4_k_cu_027cbb77_57114cuda3std6ranges3__45__cpo9iter_moveE)
_ZN39_INTERNAL_c42ac23d_4_k_cu_027cbb77_57114cuda3std6ranges3__45__cpo9iter_moveE:
	.zero		1
	.type		_ZN39_INTERNAL_c42ac23d_4_k_cu_027cbb77_57114cuda3std3__45__cpo5beginE,@object
	.size		_ZN39_INTERNAL_c42ac23d_4_k_cu_027cbb77_57114cuda3std3__45__cpo5beginE,(_ZN39_INTERNAL_c42ac23d_4_k_cu_027cbb77_57114cuda3std3__441_GLOBAL__N__c42ac23d_4_k_cu_027cbb77_57116ignoreE - _ZN39_INTERNAL_c42ac23d_4_k_cu_027cbb77_57114cuda3std3__45__cpo5beginE)
_ZN39_INTERNAL_c42ac23d_4_k_cu_027cbb77_57114cuda3std3__45__cpo5beginE:
	.zero		1
	.type		_ZN39_INTERNAL_c42ac23d_4_k_cu_027cbb77_57114cuda3std3__441_GLOBAL__N__c42ac23d_4_k_cu_027cbb77_57116ignoreE,@object
	.size		_ZN39_INTERNAL_c42ac23d_4_k_cu_027cbb77_57114cuda3std3__441_GLOBAL__N__c42ac23d_4_k_cu_027cbb77_57116ignoreE,(_ZN39_INTERNAL_c42ac23d_4_k_cu_027cbb77_57114cute7productE - _ZN39_INTERNAL_c42ac23d_4_k_cu_027cbb77_57114cuda3std3__441_GLOBAL__N__c42ac23d_4_k_cu_027cbb77_57116ignoreE)
_ZN39_INTERNAL_c42ac23d_4_k_cu_027cbb77_57114cuda3std3__441_GLOBAL__N__c42ac23d_4_k_cu_027cbb77_57116ignoreE:
	.zero		1
	.type		_ZN39_INTERNAL_c42ac23d_4_k_cu_027cbb77_57114cute7productE,@object
	.size		_ZN39_INTERNAL_c42ac23d_4_k_cu_027cbb77_57114cute7productE,(_ZN39_INTERNAL_c42ac23d_4_k_cu_027cbb77_57114cuda3std3__45__cpo3endE - _ZN39_INTERNAL_c42ac23d_4_k_cu_027cbb77_57114cute7productE)
_ZN39_INTERNAL_c42ac23d_4_k_cu_027cbb77_57114cute7productE:
	.zero		1
	.type		_ZN39_INTERNAL_c42ac23d_4_k_cu_027cbb77_57114cuda3std3__45__cpo3endE,@object
	.size		_ZN39_INTERNAL_c42ac23d_4_k_cu_027cbb77_57114cuda3std3__45__cpo3endE,(_ZN39_INTERNAL_c42ac23d_4_k_cu_027cbb77_57114cuda3std3__419piecewise_constructE - _ZN39_INTERNAL_c42ac23d_4_k_cu_027cbb77_57114cuda3std3__45__cpo3endE)
_ZN39_INTERNAL_c42ac23d_4_k_cu_027cbb77_57114cuda3std3__45__cpo3endE:
	.zero		1
	.type		_ZN39_INTERNAL_c42ac23d_4_k_cu_027cbb77_57114cuda3std3__419piecewise_constructE,@object
	.size		_ZN39_INTERNAL_c42ac23d_4_k_cu_027cbb77_57114cuda3std3__419piecewise_constructE,(_ZN39_INTERNAL_c42ac23d_4_k_cu_027cbb77_57114cuda3std3__45__cpo4cendE - _ZN39_INTERNAL_c42ac23d_4_k_cu_027cbb77_57114cuda3std3__419piecewise_constructE)
_ZN39_INTERNAL_c42ac23d_4_k_cu_027cbb77_57114cuda3std3__419piecewise_constructE:
	.zero		1
	.type		_ZN39_INTERNAL_c42ac23d_4_k_cu_027cbb77_57114cuda3std3__45__cpo4cendE,@object
	.size		_ZN39_INTERNAL_c42ac23d_4_k_cu_027cbb77_57114cuda3std3__45__cpo4cendE,(_ZN39_INTERNAL_c42ac23d_4_k_cu_027cbb77_57114cuda3std6ranges3__45__cpo4swapE - _ZN39_INTERNAL_c42ac23d_4_k_cu_027cbb77_57114cuda3std3__45__cpo4cendE)
_ZN39_INTERNAL_c42ac23d_4_k_cu_027cbb77_57114cuda3std3__45__cpo4cendE:
	.zero		1
	.type		_ZN39_INTERNAL_c42ac23d_4_k_cu_027cbb77_57114cuda3std6ranges3__45__cpo4swapE,@object
	.size		_ZN39_INTERNAL_c42ac23d_4_k_cu_027cbb77_57114cuda3std6ranges3__45__cpo4swapE,(.L_7 - _ZN39_INTERNAL_c42ac23d_4_k_cu_027cbb77_57114cuda3std6ranges3__45__cpo4swapE)
_ZN39_INTERNAL_c42ac23d_4_k_cu_027cbb77_57114cuda3std6ranges3__45__cpo4swapE:
	.zero		1
.L_7:


//--------------------- .nv.constant0._ZN7cutlass13device_kernelINS_4gemm6kernel13GemmUniversalIN4cute5tupleIJiiiiEEENS1_10collective13CollectiveMmaINS1_37MainloopSm90TmaGmmaWarpSpecializedFP8ILi5ENS5_IJNS4_1CILi2EEESB_NSA_ILi1EEEEEENS1_32KernelTmaWarpSpecializedPingpongEEENS5_IJNSA_ILi64EEENSA_ILi128EEESH_EEENS_12float_e5m2_tENS5_IJlSC_lEEESJ_SK_NS4_8TiledMMAINS4_8MMA_AtomIJNS4_4SM904GMMA31MMA_64x128x32_F32E5M2E5M2_SS_TNILNSO_7ScaleInE1ELSQ_1EEEEEENS4_6LayoutINS5_IJSC_SC_SC_EEENS5_IJNSA_ILi0EEESV_SV_EEEEENS5_IJNS4_10UnderscoreESY_SY_EEEEENS4_23SM90_TMA_LOAD_MULTICASTENS4_14ComposedLayoutINS4_7SwizzleILi3ELi4ELi3EEENS4_18smem_ptr_flag_bitsILi8EEENST_INS5_IJNSA_ILi8EEESH_EEENS5_IJSH_SC_EEEEEEEvNS4_8identityES11_S1B_vS1C_EENS_8epilogue10collective6detail29Sm90TmaWarpSpecializedAdapterINS1F_15DefaultEpilogueISJ_SK_SK_NS1E_6thread17LinearCombinationISJ_Li1EffLNS1J_9ScaleType4KindE0ELNS_15FloatRoundStyleE2ESJ_EENS1_15EpilogueDefaultEEEEEvvEEEEvNT_6ParamsE --------------------------
	.section	.nv.constant0._ZN7cutlass13device_kernelINS_4gemm6kernel13GemmUniversalIN4cute5tupleIJiiiiEEENS1_10collective13CollectiveMmaINS1_37MainloopSm90TmaGmmaWarpSpecializedFP8ILi5ENS5_IJNS4_1CILi2EEESB_NSA_ILi1EEEEEENS1_32KernelTmaWarpSpecializedPingpongEEENS5_IJNSA_ILi64EEENSA_ILi128EEESH_EEENS_12float_e5m2_tENS5_IJlSC_lEEESJ_SK_NS4_8TiledMMAINS4_8MMA_AtomIJNS4_4SM904GMMA31MMA_64x128x32_F32E5M2E5M2_SS_TNILNSO_7ScaleInE1ELSQ_1EEEEEENS4_6LayoutINS5_IJSC_SC_SC_EEENS5_IJNSA_ILi0EEESV_SV_EEEEENS5_IJNS4_10UnderscoreESY_SY_EEEEENS4_23SM90_TMA_LOAD_MULTICASTENS4_14ComposedLayoutINS4_7SwizzleILi3ELi4ELi3EEENS4_18smem_ptr_flag_bitsILi8EEENST_INS5_IJNSA_ILi8EEESH_EEENS5_IJSH_SC_EEEEEEEvNS4_8identityES11_S1B_vS1C_EENS_8epilogue10collective6detail29Sm90TmaWarpSpecializedAdapterINS1F_15DefaultEpilogueISJ_SK_SK_NS1E_6thread17LinearCombinationISJ_Li1EffLNS1J_9ScaleType4KindE0ELNS_15FloatRoundStyleE2ESJ_EENS1_15EpilogueDefaultEEEEEvvEEEEvNT_6ParamsE,"a",@progbits
	.sectionflags	@""
	.align	4
.nv.constant0._ZN7cutlass13device_kernelINS_4gemm6kernel13GemmUniversalIN4cute5tupleIJiiiiEEENS1_10collective13CollectiveMmaINS1_37MainloopSm90TmaGmmaWarpSpecializedFP8ILi5ENS5_IJNS4_1CILi2EEESB_NSA_ILi1EEEEEENS1_32KernelTmaWarpSpecializedPingpongEEENS5_IJNSA_ILi64EEENSA_ILi128EEESH_EEENS_12float_e5m2_tENS5_IJlSC_lEEESJ_SK_NS4_8TiledMMAINS4_8MMA_AtomIJNS4_4SM904GMMA31MMA_64x128x32_F32E5M2E5M2_SS_TNILNSO_7ScaleInE1ELSQ_1EEEEEENS4_6LayoutINS5_IJSC_SC_SC_EEENS5_IJNSA_ILi0EEESV_SV_EEEEENS5_IJNS4_10UnderscoreESY_SY_EEEEENS4_23SM90_TMA_LOAD_MULTICASTENS4_14ComposedLayoutINS4_7SwizzleILi3ELi4ELi3EEENS4_18smem_ptr_flag_bitsILi8EEENST_INS5_IJNSA_ILi8EEESH_EEENS5_IJSH_SC_EEEEEEEvNS4_8identityES11_S1B_vS1C_EENS_8epilogue10collective6detail29Sm90TmaWarpSpecializedAdapterINS1F_15DefaultEpilogueISJ_SK_SK_NS1E_6thread17LinearCombinationISJ_Li1EffLNS1J_9ScaleType4KindE0ELNS_15FloatRoundStyleE2ESJ_EENS1_15EpilogueDefaultEEEEEvvEEEEvNT_6ParamsE:
	.zero		1664


//--------------------- SYMBOLS --------------------------

	.type		.nv.reservedSmem.offset0,@object
	.size		.nv.reservedSmem.offset0,0x4
